//
// Generated by NVIDIA NVVM Compiler
//
// Compiler Build ID: CL-36424714
// Cuda compilation tools, release 13.0, V13.0.88
// Based on NVVM 20.0.0
//

.version 9.0
.target sm_100
.address_size 64

	// .globl	_Z4cal1Piii
// _ZZ4cal1PiiiE2sm has been demoted
// _ZZ4cal2PiiiE2sm has been demoted
// _ZZ4cal2PiiiE2cp has been demoted
// _ZZ4cal3PiiiiE2sm has been demoted
// _ZZ4cal3PiiiiE2cp has been demoted

.visible .entry _Z4cal1Piii(
	.param .u64 .ptr .align 1 _Z4cal1Piii_param_0,
	.param .u32 _Z4cal1Piii_param_1,
	.param .u32 _Z4cal1Piii_param_2
)
{
	.reg .b32 	%r<1177>;
	.reg .b64 	%rd<7>;
	// demoted variable
	.shared .align 4 .b8 _ZZ4cal1PiiiE2sm[16384];
	ld.param.u64 	%rd1, [_Z4cal1Piii_param_0];
	ld.param.u32 	%r1, [_Z4cal1Piii_param_1];
	ld.param.u32 	%r2, [_Z4cal1Piii_param_2];
	cvta.to.global.u64 	%rd2, %rd1;
	shl.b32 	%r3, %r1, 6;
	mov.u32 	%r4, %tid.y;
	mov.u32 	%r5, %tid.x;
	shl.b32 	%r6, %r4, 7;
	shl.b32 	%r7, %r5, 2;
	add.s32 	%r8, %r6, %r7;
	add.s32 	%r9, %r3, %r4;
	add.s32 	%r10, %r3, %r5;
	mad.lo.s32 	%r11, %r9, %r2, %r10;
	mul.wide.s32 	%rd3, %r11, 4;
	add.s64 	%rd4, %rd2, %rd3;
	ld.global.u32 	%r12, [%rd4];
	shl.b32 	%r13, %r8, 2;
	mov.u32 	%r14, _ZZ4cal1PiiiE2sm;
	add.s32 	%r15, %r14, %r13;
	st.shared.u32 	[%r15], %r12;
	ld.global.u32 	%r16, [%rd4+128];
	st.shared.u32 	[%r15+4], %r16;
	shl.b32 	%r17, %r2, 5;
	add.s32 	%r18, %r11, %r17;
	mul.wide.s32 	%rd5, %r18, 4;
	add.s64 	%rd6, %rd2, %rd5;
	ld.global.u32 	%r19, [%rd6];
	st.shared.u32 	[%r15+8], %r19;
	ld.global.u32 	%r20, [%rd6+128];
	st.shared.u32 	[%r15+12], %r20;
	bar.sync 	0;
	ld.shared.u32 	%r21, [%r15];
	shl.b32 	%r22, %r4, 9;
	add.s32 	%r23, %r14, %r22;
	ld.shared.u32 	%r24, [%r23];
	shl.b32 	%r25, %r5, 4;
	add.s32 	%r26, %r14, %r25;
	ld.shared.u32 	%r27, [%r26];
	add.s32 	%r28, %r27, %r24;
	min.s32 	%r29, %r21, %r28;
	st.shared.u32 	[%r15], %r29;
	ld.shared.u32 	%r30, [%r15+4];
	ld.shared.u32 	%r31, [%r23];
	ld.shared.u32 	%r32, [%r26+4];
	add.s32 	%r33, %r32, %r31;
	min.s32 	%r34, %r30, %r33;
	st.shared.u32 	[%r15+4], %r34;
	ld.shared.u32 	%r35, [%r15+8];
	ld.shared.u32 	%r36, [%r23+8];
	ld.shared.u32 	%r37, [%r26];
	add.s32 	%r38, %r37, %r36;
	min.s32 	%r39, %r35, %r38;
	st.shared.u32 	[%r15+8], %r39;
	ld.shared.u32 	%r40, [%r15+12];
	ld.shared.u32 	%r41, [%r23+8];
	ld.shared.u32 	%r42, [%r26+4];
	add.s32 	%r43, %r42, %r41;
	min.s32 	%r44, %r40, %r43;
	st.shared.u32 	[%r15+12], %r44;
	ld.shared.u32 	%r45, [%r23+4];
	ld.shared.u32 	%r46, [%r26+8];
	add.s32 	%r47, %r46, %r45;
	min.s32 	%r48, %r29, %r47;
	st.shared.u32 	[%r15], %r48;
	ld.shared.u32 	%r49, [%r23+4];
	ld.shared.u32 	%r50, [%r26+12];
	add.s32 	%r51, %r50, %r49;
	min.s32 	%r52, %r34, %r51;
	st.shared.u32 	[%r15+4], %r52;
	ld.shared.u32 	%r53, [%r23+12];
	ld.shared.u32 	%r54, [%r26+8];
	add.s32 	%r55, %r54, %r53;
	min.s32 	%r56, %r39, %r55;
	st.shared.u32 	[%r15+8], %r56;
	ld.shared.u32 	%r57, [%r23+12];
	ld.shared.u32 	%r58, [%r26+12];
	add.s32 	%r59, %r58, %r57;
	min.s32 	%r60, %r44, %r59;
	st.shared.u32 	[%r15+12], %r60;
	bar.sync 	0;
	ld.shared.u32 	%r61, [%r15];
	ld.shared.u32 	%r62, [%r23+16];
	ld.shared.u32 	%r63, [%r26+512];
	add.s32 	%r64, %r63, %r62;
	min.s32 	%r65, %r61, %r64;
	st.shared.u32 	[%r15], %r65;
	ld.shared.u32 	%r66, [%r15+4];
	ld.shared.u32 	%r67, [%r23+16];
	ld.shared.u32 	%r68, [%r26+516];
	add.s32 	%r69, %r68, %r67;
	min.s32 	%r70, %r66, %r69;
	st.shared.u32 	[%r15+4], %r70;
	ld.shared.u32 	%r71, [%r15+8];
	ld.shared.u32 	%r72, [%r23+24];
	ld.shared.u32 	%r73, [%r26+512];
	add.s32 	%r74, %r73, %r72;
	min.s32 	%r75, %r71, %r74;
	st.shared.u32 	[%r15+8], %r75;
	ld.shared.u32 	%r76, [%r15+12];
	ld.shared.u32 	%r77, [%r23+24];
	ld.shared.u32 	%r78, [%r26+516];
	add.s32 	%r79, %r78, %r77;
	min.s32 	%r80, %r76, %r79;
	st.shared.u32 	[%r15+12], %r80;
	ld.shared.u32 	%r81, [%r23+20];
	ld.shared.u32 	%r82, [%r26+520];
	add.s32 	%r83, %r82, %r81;
	min.s32 	%r84, %r65, %r83;
	st.shared.u32 	[%r15], %r84;
	ld.shared.u32 	%r85, [%r23+20];
	ld.shared.u32 	%r86, [%r26+524];
	add.s32 	%r87, %r86, %r85;
	min.s32 	%r88, %r70, %r87;
	st.shared.u32 	[%r15+4], %r88;
	ld.shared.u32 	%r89, [%r23+28];
	ld.shared.u32 	%r90, [%r26+520];
	add.s32 	%r91, %r90, %r89;
	min.s32 	%r92, %r75, %r91;
	st.shared.u32 	[%r15+8], %r92;
	ld.shared.u32 	%r93, [%r23+28];
	ld.shared.u32 	%r94, [%r26+524];
	add.s32 	%r95, %r94, %r93;
	min.s32 	%r96, %r80, %r95;
	st.shared.u32 	[%r15+12], %r96;
	bar.sync 	0;
	ld.shared.u32 	%r97, [%r15];
	ld.shared.u32 	%r98, [%r23+32];
	ld.shared.u32 	%r99, [%r26+1024];
	add.s32 	%r100, %r99, %r98;
	min.s32 	%r101, %r97, %r100;
	st.shared.u32 	[%r15], %r101;
	ld.shared.u32 	%r102, [%r15+4];
	ld.shared.u32 	%r103, [%r23+32];
	ld.shared.u32 	%r104, [%r26+1028];
	add.s32 	%r105, %r104, %r103;
	min.s32 	%r106, %r102, %r105;
	st.shared.u32 	[%r15+4], %r106;
	ld.shared.u32 	%r107, [%r15+8];
	ld.shared.u32 	%r108, [%r23+40];
	ld.shared.u32 	%r109, [%r26+1024];
	add.s32 	%r110, %r109, %r108;
	min.s32 	%r111, %r107, %r110;
	st.shared.u32 	[%r15+8], %r111;
	ld.shared.u32 	%r112, [%r15+12];
	ld.shared.u32 	%r113, [%r23+40];
	ld.shared.u32 	%r114, [%r26+1028];
	add.s32 	%r115, %r114, %r113;
	min.s32 	%r116, %r112, %r115;
	st.shared.u32 	[%r15+12], %r116;
	ld.shared.u32 	%r117, [%r23+36];
	ld.shared.u32 	%r118, [%r26+1032];
	add.s32 	%r119, %r118, %r117;
	min.s32 	%r120, %r101, %r119;
	st.shared.u32 	[%r15], %r120;
	ld.shared.u32 	%r121, [%r23+36];
	ld.shared.u32 	%r122, [%r26+1036];
	add.s32 	%r123, %r122, %r121;
	min.s32 	%r124, %r106, %r123;
	st.shared.u32 	[%r15+4], %r124;
	ld.shared.u32 	%r125, [%r23+44];
	ld.shared.u32 	%r126, [%r26+1032];
	add.s32 	%r127, %r126, %r125;
	min.s32 	%r128, %r111, %r127;
	st.shared.u32 	[%r15+8], %r128;
	ld.shared.u32 	%r129, [%r23+44];
	ld.shared.u32 	%r130, [%r26+1036];
	add.s32 	%r131, %r130, %r129;
	min.s32 	%r132, %r116, %r131;
	st.shared.u32 	[%r15+12], %r132;
	bar.sync 	0;
	ld.shared.u32 	%r133, [%r15];
	ld.shared.u32 	%r134, [%r23+48];
	ld.shared.u32 	%r135, [%r26+1536];
	add.s32 	%r136, %r135, %r134;
	min.s32 	%r137, %r133, %r136;
	st.shared.u32 	[%r15], %r137;
	ld.shared.u32 	%r138, [%r15+4];
	ld.shared.u32 	%r139, [%r23+48];
	ld.shared.u32 	%r140, [%r26+1540];
	add.s32 	%r141, %r140, %r139;
	min.s32 	%r142, %r138, %r141;
	st.shared.u32 	[%r15+4], %r142;
	ld.shared.u32 	%r143, [%r15+8];
	ld.shared.u32 	%r144, [%r23+56];
	ld.shared.u32 	%r145, [%r26+1536];
	add.s32 	%r146, %r145, %r144;
	min.s32 	%r147, %r143, %r146;
	st.shared.u32 	[%r15+8], %r147;
	ld.shared.u32 	%r148, [%r15+12];
	ld.shared.u32 	%r149, [%r23+56];
	ld.shared.u32 	%r150, [%r26+1540];
	add.s32 	%r151, %r150, %r149;
	min.s32 	%r152, %r148, %r151;
	st.shared.u32 	[%r15+12], %r152;
	ld.shared.u32 	%r153, [%r23+52];
	ld.shared.u32 	%r154, [%r26+1544];
	add.s32 	%r155, %r154, %r153;
	min.s32 	%r156, %r137, %r155;
	st.shared.u32 	[%r15], %r156;
	ld.shared.u32 	%r157, [%r23+52];
	ld.shared.u32 	%r158, [%r26+1548];
	add.s32 	%r159, %r158, %r157;
	min.s32 	%r160, %r142, %r159;
	st.shared.u32 	[%r15+4], %r160;
	ld.shared.u32 	%r161, [%r23+60];
	ld.shared.u32 	%r162, [%r26+1544];
	add.s32 	%r163, %r162, %r161;
	min.s32 	%r164, %r147, %r163;
	st.shared.u32 	[%r15+8], %r164;
	ld.shared.u32 	%r165, [%r23+60];
	ld.shared.u32 	%r166, [%r26+1548];
	add.s32 	%r167, %r166, %r165;
	min.s32 	%r168, %r152, %r167;
	st.shared.u32 	[%r15+12], %r168;
	bar.sync 	0;
	ld.shared.u32 	%r169, [%r15];
	ld.shared.u32 	%r170, [%r23+64];
	ld.shared.u32 	%r171, [%r26+2048];
	add.s32 	%r172, %r171, %r170;
	min.s32 	%r173, %r169, %r172;
	st.shared.u32 	[%r15], %r173;
	ld.shared.u32 	%r174, [%r15+4];
	ld.shared.u32 	%r175, [%r23+64];
	ld.shared.u32 	%r176, [%r26+2052];
	add.s32 	%r177, %r176, %r175;
	min.s32 	%r178, %r174, %r177;
	st.shared.u32 	[%r15+4], %r178;
	ld.shared.u32 	%r179, [%r15+8];
	ld.shared.u32 	%r180, [%r23+72];
	ld.shared.u32 	%r181, [%r26+2048];
	add.s32 	%r182, %r181, %r180;
	min.s32 	%r183, %r179, %r182;
	st.shared.u32 	[%r15+8], %r183;
	ld.shared.u32 	%r184, [%r15+12];
	ld.shared.u32 	%r185, [%r23+72];
	ld.shared.u32 	%r186, [%r26+2052];
	add.s32 	%r187, %r186, %r185;
	min.s32 	%r188, %r184, %r187;
	st.shared.u32 	[%r15+12], %r188;
	ld.shared.u32 	%r189, [%r23+68];
	ld.shared.u32 	%r190, [%r26+2056];
	add.s32 	%r191, %r190, %r189;
	min.s32 	%r192, %r173, %r191;
	st.shared.u32 	[%r15], %r192;
	ld.shared.u32 	%r193, [%r23+68];
	ld.shared.u32 	%r194, [%r26+2060];
	add.s32 	%r195, %r194, %r193;
	min.s32 	%r196, %r178, %r195;
	st.shared.u32 	[%r15+4], %r196;
	ld.shared.u32 	%r197, [%r23+76];
	ld.shared.u32 	%r198, [%r26+2056];
	add.s32 	%r199, %r198, %r197;
	min.s32 	%r200, %r183, %r199;
	st.shared.u32 	[%r15+8], %r200;
	ld.shared.u32 	%r201, [%r23+76];
	ld.shared.u32 	%r202, [%r26+2060];
	add.s32 	%r203, %r202, %r201;
	min.s32 	%r204, %r188, %r203;
	st.shared.u32 	[%r15+12], %r204;
	bar.sync 	0;
	ld.shared.u32 	%r205, [%r15];
	ld.shared.u32 	%r206, [%r23+80];
	ld.shared.u32 	%r207, [%r26+2560];
	add.s32 	%r208, %r207, %r206;
	min.s32 	%r209, %r205, %r208;
	st.shared.u32 	[%r15], %r209;
	ld.shared.u32 	%r210, [%r15+4];
	ld.shared.u32 	%r211, [%r23+80];
	ld.shared.u32 	%r212, [%r26+2564];
	add.s32 	%r213, %r212, %r211;
	min.s32 	%r214, %r210, %r213;
	st.shared.u32 	[%r15+4], %r214;
	ld.shared.u32 	%r215, [%r15+8];
	ld.shared.u32 	%r216, [%r23+88];
	ld.shared.u32 	%r217, [%r26+2560];
	add.s32 	%r218, %r217, %r216;
	min.s32 	%r219, %r215, %r218;
	st.shared.u32 	[%r15+8], %r219;
	ld.shared.u32 	%r220, [%r15+12];
	ld.shared.u32 	%r221, [%r23+88];
	ld.shared.u32 	%r222, [%r26+2564];
	add.s32 	%r223, %r222, %r221;
	min.s32 	%r224, %r220, %r223;
	st.shared.u32 	[%r15+12], %r224;
	ld.shared.u32 	%r225, [%r23+84];
	ld.shared.u32 	%r226, [%r26+2568];
	add.s32 	%r227, %r226, %r225;
	min.s32 	%r228, %r209, %r227;
	st.shared.u32 	[%r15], %r228;
	ld.shared.u32 	%r229, [%r23+84];
	ld.shared.u32 	%r230, [%r26+2572];
	add.s32 	%r231, %r230, %r229;
	min.s32 	%r232, %r214, %r231;
	st.shared.u32 	[%r15+4], %r232;
	ld.shared.u32 	%r233, [%r23+92];
	ld.shared.u32 	%r234, [%r26+2568];
	add.s32 	%r235, %r234, %r233;
	min.s32 	%r236, %r219, %r235;
	st.shared.u32 	[%r15+8], %r236;
	ld.shared.u32 	%r237, [%r23+92];
	ld.shared.u32 	%r238, [%r26+2572];
	add.s32 	%r239, %r238, %r237;
	min.s32 	%r240, %r224, %r239;
	st.shared.u32 	[%r15+12], %r240;
	bar.sync 	0;
	ld.shared.u32 	%r241, [%r15];
	ld.shared.u32 	%r242, [%r23+96];
	ld.shared.u32 	%r243, [%r26+3072];
	add.s32 	%r244, %r243, %r242;
	min.s32 	%r245, %r241, %r244;
	st.shared.u32 	[%r15], %r245;
	ld.shared.u32 	%r246, [%r15+4];
	ld.shared.u32 	%r247, [%r23+96];
	ld.shared.u32 	%r248, [%r26+3076];
	add.s32 	%r249, %r248, %r247;
	min.s32 	%r250, %r246, %r249;
	st.shared.u32 	[%r15+4], %r250;
	ld.shared.u32 	%r251, [%r15+8];
	ld.shared.u32 	%r252, [%r23+104];
	ld.shared.u32 	%r253, [%r26+3072];
	add.s32 	%r254, %r253, %r252;
	min.s32 	%r255, %r251, %r254;
	st.shared.u32 	[%r15+8], %r255;
	ld.shared.u32 	%r256, [%r15+12];
	ld.shared.u32 	%r257, [%r23+104];
	ld.shared.u32 	%r258, [%r26+3076];
	add.s32 	%r259, %r258, %r257;
	min.s32 	%r260, %r256, %r259;
	st.shared.u32 	[%r15+12], %r260;
	ld.shared.u32 	%r261, [%r23+100];
	ld.shared.u32 	%r262, [%r26+3080];
	add.s32 	%r263, %r262, %r261;
	min.s32 	%r264, %r245, %r263;
	st.shared.u32 	[%r15], %r264;
	ld.shared.u32 	%r265, [%r23+100];
	ld.shared.u32 	%r266, [%r26+3084];
	add.s32 	%r267, %r266, %r265;
	min.s32 	%r268, %r250, %r267;
	st.shared.u32 	[%r15+4], %r268;
	ld.shared.u32 	%r269, [%r23+108];
	ld.shared.u32 	%r270, [%r26+3080];
	add.s32 	%r271, %r270, %r269;
	min.s32 	%r272, %r255, %r271;
	st.shared.u32 	[%r15+8], %r272;
	ld.shared.u32 	%r273, [%r23+108];
	ld.shared.u32 	%r274, [%r26+3084];
	add.s32 	%r275, %r274, %r273;
	min.s32 	%r276, %r260, %r275;
	st.shared.u32 	[%r15+12], %r276;
	bar.sync 	0;
	ld.shared.u32 	%r277, [%r15];
	ld.shared.u32 	%r278, [%r23+112];
	ld.shared.u32 	%r279, [%r26+3584];
	add.s32 	%r280, %r279, %r278;
	min.s32 	%r281, %r277, %r280;
	st.shared.u32 	[%r15], %r281;
	ld.shared.u32 	%r282, [%r15+4];
	ld.shared.u32 	%r283, [%r23+112];
	ld.shared.u32 	%r284, [%r26+3588];
	add.s32 	%r285, %r284, %r283;
	min.s32 	%r286, %r282, %r285;
	st.shared.u32 	[%r15+4], %r286;
	ld.shared.u32 	%r287, [%r15+8];
	ld.shared.u32 	%r288, [%r23+120];
	ld.shared.u32 	%r289, [%r26+3584];
	add.s32 	%r290, %r289, %r288;
	min.s32 	%r291, %r287, %r290;
	st.shared.u32 	[%r15+8], %r291;
	ld.shared.u32 	%r292, [%r15+12];
	ld.shared.u32 	%r293, [%r23+120];
	ld.shared.u32 	%r294, [%r26+3588];
	add.s32 	%r295, %r294, %r293;
	min.s32 	%r296, %r292, %r295;
	st.shared.u32 	[%r15+12], %r296;
	ld.shared.u32 	%r297, [%r23+116];
	ld.shared.u32 	%r298, [%r26+3592];
	add.s32 	%r299, %r298, %r297;
	min.s32 	%r300, %r281, %r299;
	st.shared.u32 	[%r15], %r300;
	ld.shared.u32 	%r301, [%r23+116];
	ld.shared.u32 	%r302, [%r26+3596];
	add.s32 	%r303, %r302, %r301;
	min.s32 	%r304, %r286, %r303;
	st.shared.u32 	[%r15+4], %r304;
	ld.shared.u32 	%r305, [%r23+124];
	ld.shared.u32 	%r306, [%r26+3592];
	add.s32 	%r307, %r306, %r305;
	min.s32 	%r308, %r291, %r307;
	st.shared.u32 	[%r15+8], %r308;
	ld.shared.u32 	%r309, [%r23+124];
	ld.shared.u32 	%r310, [%r26+3596];
	add.s32 	%r311, %r310, %r309;
	min.s32 	%r312, %r296, %r311;
	st.shared.u32 	[%r15+12], %r312;
	bar.sync 	0;
	ld.shared.u32 	%r313, [%r15];
	ld.shared.u32 	%r314, [%r23+128];
	ld.shared.u32 	%r315, [%r26+4096];
	add.s32 	%r316, %r315, %r314;
	min.s32 	%r317, %r313, %r316;
	st.shared.u32 	[%r15], %r317;
	ld.shared.u32 	%r318, [%r15+4];
	ld.shared.u32 	%r319, [%r23+128];
	ld.shared.u32 	%r320, [%r26+4100];
	add.s32 	%r321, %r320, %r319;
	min.s32 	%r322, %r318, %r321;
	st.shared.u32 	[%r15+4], %r322;
	ld.shared.u32 	%r323, [%r15+8];
	ld.shared.u32 	%r324, [%r23+136];
	ld.shared.u32 	%r325, [%r26+4096];
	add.s32 	%r326, %r325, %r324;
	min.s32 	%r327, %r323, %r326;
	st.shared.u32 	[%r15+8], %r327;
	ld.shared.u32 	%r328, [%r15+12];
	ld.shared.u32 	%r329, [%r23+136];
	ld.shared.u32 	%r330, [%r26+4100];
	add.s32 	%r331, %r330, %r329;
	min.s32 	%r332, %r328, %r331;
	st.shared.u32 	[%r15+12], %r332;
	ld.shared.u32 	%r333, [%r23+132];
	ld.shared.u32 	%r334, [%r26+4104];
	add.s32 	%r335, %r334, %r333;
	min.s32 	%r336, %r317, %r335;
	st.shared.u32 	[%r15], %r336;
	ld.shared.u32 	%r337, [%r23+132];
	ld.shared.u32 	%r338, [%r26+4108];
	add.s32 	%r339, %r338, %r337;
	min.s32 	%r340, %r322, %r339;
	st.shared.u32 	[%r15+4], %r340;
	ld.shared.u32 	%r341, [%r23+140];
	ld.shared.u32 	%r342, [%r26+4104];
	add.s32 	%r343, %r342, %r341;
	min.s32 	%r344, %r327, %r343;
	st.shared.u32 	[%r15+8], %r344;
	ld.shared.u32 	%r345, [%r23+140];
	ld.shared.u32 	%r346, [%r26+4108];
	add.s32 	%r347, %r346, %r345;
	min.s32 	%r348, %r332, %r347;
	st.shared.u32 	[%r15+12], %r348;
	bar.sync 	0;
	ld.shared.u32 	%r349, [%r15];
	ld.shared.u32 	%r350, [%r23+144];
	ld.shared.u32 	%r351, [%r26+4608];
	add.s32 	%r352, %r351, %r350;
	min.s32 	%r353, %r349, %r352;
	st.shared.u32 	[%r15], %r353;
	ld.shared.u32 	%r354, [%r15+4];
	ld.shared.u32 	%r355, [%r23+144];
	ld.shared.u32 	%r356, [%r26+4612];
	add.s32 	%r357, %r356, %r355;
	min.s32 	%r358, %r354, %r357;
	st.shared.u32 	[%r15+4], %r358;
	ld.shared.u32 	%r359, [%r15+8];
	ld.shared.u32 	%r360, [%r23+152];
	ld.shared.u32 	%r361, [%r26+4608];
	add.s32 	%r362, %r361, %r360;
	min.s32 	%r363, %r359, %r362;
	st.shared.u32 	[%r15+8], %r363;
	ld.shared.u32 	%r364, [%r15+12];
	ld.shared.u32 	%r365, [%r23+152];
	ld.shared.u32 	%r366, [%r26+4612];
	add.s32 	%r367, %r366, %r365;
	min.s32 	%r368, %r364, %r367;
	st.shared.u32 	[%r15+12], %r368;
	ld.shared.u32 	%r369, [%r23+148];
	ld.shared.u32 	%r370, [%r26+4616];
	add.s32 	%r371, %r370, %r369;
	min.s32 	%r372, %r353, %r371;
	st.shared.u32 	[%r15], %r372;
	ld.shared.u32 	%r373, [%r23+148];
	ld.shared.u32 	%r374, [%r26+4620];
	add.s32 	%r375, %r374, %r373;
	min.s32 	%r376, %r358, %r375;
	st.shared.u32 	[%r15+4], %r376;
	ld.shared.u32 	%r377, [%r23+156];
	ld.shared.u32 	%r378, [%r26+4616];
	add.s32 	%r379, %r378, %r377;
	min.s32 	%r380, %r363, %r379;
	st.shared.u32 	[%r15+8], %r380;
	ld.shared.u32 	%r381, [%r23+156];
	ld.shared.u32 	%r382, [%r26+4620];
	add.s32 	%r383, %r382, %r381;
	min.s32 	%r384, %r368, %r383;
	st.shared.u32 	[%r15+12], %r384;
	bar.sync 	0;
	ld.shared.u32 	%r385, [%r15];
	ld.shared.u32 	%r386, [%r23+160];
	ld.shared.u32 	%r387, [%r26+5120];
	add.s32 	%r388, %r387, %r386;
	min.s32 	%r389, %r385, %r388;
	st.shared.u32 	[%r15], %r389;
	ld.shared.u32 	%r390, [%r15+4];
	ld.shared.u32 	%r391, [%r23+160];
	ld.shared.u32 	%r392, [%r26+5124];
	add.s32 	%r393, %r392, %r391;
	min.s32 	%r394, %r390, %r393;
	st.shared.u32 	[%r15+4], %r394;
	ld.shared.u32 	%r395, [%r15+8];
	ld.shared.u32 	%r396, [%r23+168];
	ld.shared.u32 	%r397, [%r26+5120];
	add.s32 	%r398, %r397, %r396;
	min.s32 	%r399, %r395, %r398;
	st.shared.u32 	[%r15+8], %r399;
	ld.shared.u32 	%r400, [%r15+12];
	ld.shared.u32 	%r401, [%r23+168];
	ld.shared.u32 	%r402, [%r26+5124];
	add.s32 	%r403, %r402, %r401;
	min.s32 	%r404, %r400, %r403;
	st.shared.u32 	[%r15+12], %r404;
	ld.shared.u32 	%r405, [%r23+164];
	ld.shared.u32 	%r406, [%r26+5128];
	add.s32 	%r407, %r406, %r405;
	min.s32 	%r408, %r389, %r407;
	st.shared.u32 	[%r15], %r408;
	ld.shared.u32 	%r409, [%r23+164];
	ld.shared.u32 	%r410, [%r26+5132];
	add.s32 	%r411, %r410, %r409;
	min.s32 	%r412, %r394, %r411;
	st.shared.u32 	[%r15+4], %r412;
	ld.shared.u32 	%r413, [%r23+172];
	ld.shared.u32 	%r414, [%r26+5128];
	add.s32 	%r415, %r414, %r413;
	min.s32 	%r416, %r399, %r415;
	st.shared.u32 	[%r15+8], %r416;
	ld.shared.u32 	%r417, [%r23+172];
	ld.shared.u32 	%r418, [%r26+5132];
	add.s32 	%r419, %r418, %r417;
	min.s32 	%r420, %r404, %r419;
	st.shared.u32 	[%r15+12], %r420;
	bar.sync 	0;
	ld.shared.u32 	%r421, [%r15];
	ld.shared.u32 	%r422, [%r23+176];
	ld.shared.u32 	%r423, [%r26+5632];
	add.s32 	%r424, %r423, %r422;
	min.s32 	%r425, %r421, %r424;
	st.shared.u32 	[%r15], %r425;
	ld.shared.u32 	%r426, [%r15+4];
	ld.shared.u32 	%r427, [%r23+176];
	ld.shared.u32 	%r428, [%r26+5636];
	add.s32 	%r429, %r428, %r427;
	min.s32 	%r430, %r426, %r429;
	st.shared.u32 	[%r15+4], %r430;
	ld.shared.u32 	%r431, [%r15+8];
	ld.shared.u32 	%r432, [%r23+184];
	ld.shared.u32 	%r433, [%r26+5632];
	add.s32 	%r434, %r433, %r432;
	min.s32 	%r435, %r431, %r434;
	st.shared.u32 	[%r15+8], %r435;
	ld.shared.u32 	%r436, [%r15+12];
	ld.shared.u32 	%r437, [%r23+184];
	ld.shared.u32 	%r438, [%r26+5636];
	add.s32 	%r439, %r438, %r437;
	min.s32 	%r440, %r436, %r439;
	st.shared.u32 	[%r15+12], %r440;
	ld.shared.u32 	%r441, [%r23+180];
	ld.shared.u32 	%r442, [%r26+5640];
	add.s32 	%r443, %r442, %r441;
	min.s32 	%r444, %r425, %r443;
	st.shared.u32 	[%r15], %r444;
	ld.shared.u32 	%r445, [%r23+180];
	ld.shared.u32 	%r446, [%r26+5644];
	add.s32 	%r447, %r446, %r445;
	min.s32 	%r448, %r430, %r447;
	st.shared.u32 	[%r15+4], %r448;
	ld.shared.u32 	%r449, [%r23+188];
	ld.shared.u32 	%r450, [%r26+5640];
	add.s32 	%r451, %r450, %r449;
	min.s32 	%r452, %r435, %r451;
	st.shared.u32 	[%r15+8], %r452;
	ld.shared.u32 	%r453, [%r23+188];
	ld.shared.u32 	%r454, [%r26+5644];
	add.s32 	%r455, %r454, %r453;
	min.s32 	%r456, %r440, %r455;
	st.shared.u32 	[%r15+12], %r456;
	bar.sync 	0;
	ld.shared.u32 	%r457, [%r15];
	ld.shared.u32 	%r458, [%r23+192];
	ld.shared.u32 	%r459, [%r26+6144];
	add.s32 	%r460, %r459, %r458;
	min.s32 	%r461, %r457, %r460;
	st.shared.u32 	[%r15], %r461;
	ld.shared.u32 	%r462, [%r15+4];
	ld.shared.u32 	%r463, [%r23+192];
	ld.shared.u32 	%r464, [%r26+6148];
	add.s32 	%r465, %r464, %r463;
	min.s32 	%r466, %r462, %r465;
	st.shared.u32 	[%r15+4], %r466;
	ld.shared.u32 	%r467, [%r15+8];
	ld.shared.u32 	%r468, [%r23+200];
	ld.shared.u32 	%r469, [%r26+6144];
	add.s32 	%r470, %r469, %r468;
	min.s32 	%r471, %r467, %r470;
	st.shared.u32 	[%r15+8], %r471;
	ld.shared.u32 	%r472, [%r15+12];
	ld.shared.u32 	%r473, [%r23+200];
	ld.shared.u32 	%r474, [%r26+6148];
	add.s32 	%r475, %r474, %r473;
	min.s32 	%r476, %r472, %r475;
	st.shared.u32 	[%r15+12], %r476;
	ld.shared.u32 	%r477, [%r23+196];
	ld.shared.u32 	%r478, [%r26+6152];
	add.s32 	%r479, %r478, %r477;
	min.s32 	%r480, %r461, %r479;
	st.shared.u32 	[%r15], %r480;
	ld.shared.u32 	%r481, [%r23+196];
	ld.shared.u32 	%r482, [%r26+6156];
	add.s32 	%r483, %r482, %r481;
	min.s32 	%r484, %r466, %r483;
	st.shared.u32 	[%r15+4], %r484;
	ld.shared.u32 	%r485, [%r23+204];
	ld.shared.u32 	%r486, [%r26+6152];
	add.s32 	%r487, %r486, %r485;
	min.s32 	%r488, %r471, %r487;
	st.shared.u32 	[%r15+8], %r488;
	ld.shared.u32 	%r489, [%r23+204];
	ld.shared.u32 	%r490, [%r26+6156];
	add.s32 	%r491, %r490, %r489;
	min.s32 	%r492, %r476, %r491;
	st.shared.u32 	[%r15+12], %r492;
	bar.sync 	0;
	ld.shared.u32 	%r493, [%r15];
	ld.shared.u32 	%r494, [%r23+208];
	ld.shared.u32 	%r495, [%r26+6656];
	add.s32 	%r496, %r495, %r494;
	min.s32 	%r497, %r493, %r496;
	st.shared.u32 	[%r15], %r497;
	ld.shared.u32 	%r498, [%r15+4];
	ld.shared.u32 	%r499, [%r23+208];
	ld.shared.u32 	%r500, [%r26+6660];
	add.s32 	%r501, %r500, %r499;
	min.s32 	%r502, %r498, %r501;
	st.shared.u32 	[%r15+4], %r502;
	ld.shared.u32 	%r503, [%r15+8];
	ld.shared.u32 	%r504, [%r23+216];
	ld.shared.u32 	%r505, [%r26+6656];
	add.s32 	%r506, %r505, %r504;
	min.s32 	%r507, %r503, %r506;
	st.shared.u32 	[%r15+8], %r507;
	ld.shared.u32 	%r508, [%r15+12];
	ld.shared.u32 	%r509, [%r23+216];
	ld.shared.u32 	%r510, [%r26+6660];
	add.s32 	%r511, %r510, %r509;
	min.s32 	%r512, %r508, %r511;
	st.shared.u32 	[%r15+12], %r512;
	ld.shared.u32 	%r513, [%r23+212];
	ld.shared.u32 	%r514, [%r26+6664];
	add.s32 	%r515, %r514, %r513;
	min.s32 	%r516, %r497, %r515;
	st.shared.u32 	[%r15], %r516;
	ld.shared.u32 	%r517, [%r23+212];
	ld.shared.u32 	%r518, [%r26+6668];
	add.s32 	%r519, %r518, %r517;
	min.s32 	%r520, %r502, %r519;
	st.shared.u32 	[%r15+4], %r520;
	ld.shared.u32 	%r521, [%r23+220];
	ld.shared.u32 	%r522, [%r26+6664];
	add.s32 	%r523, %r522, %r521;
	min.s32 	%r524, %r507, %r523;
	st.shared.u32 	[%r15+8], %r524;
	ld.shared.u32 	%r525, [%r23+220];
	ld.shared.u32 	%r526, [%r26+6668];
	add.s32 	%r527, %r526, %r525;
	min.s32 	%r528, %r512, %r527;
	st.shared.u32 	[%r15+12], %r528;
	bar.sync 	0;
	ld.shared.u32 	%r529, [%r15];
	ld.shared.u32 	%r530, [%r23+224];
	ld.shared.u32 	%r531, [%r26+7168];
	add.s32 	%r532, %r531, %r530;
	min.s32 	%r533, %r529, %r532;
	st.shared.u32 	[%r15], %r533;
	ld.shared.u32 	%r534, [%r15+4];
	ld.shared.u32 	%r535, [%r23+224];
	ld.shared.u32 	%r536, [%r26+7172];
	add.s32 	%r537, %r536, %r535;
	min.s32 	%r538, %r534, %r537;
	st.shared.u32 	[%r15+4], %r538;
	ld.shared.u32 	%r539, [%r15+8];
	ld.shared.u32 	%r540, [%r23+232];
	ld.shared.u32 	%r541, [%r26+7168];
	add.s32 	%r542, %r541, %r540;
	min.s32 	%r543, %r539, %r542;
	st.shared.u32 	[%r15+8], %r543;
	ld.shared.u32 	%r544, [%r15+12];
	ld.shared.u32 	%r545, [%r23+232];
	ld.shared.u32 	%r546, [%r26+7172];
	add.s32 	%r547, %r546, %r545;
	min.s32 	%r548, %r544, %r547;
	st.shared.u32 	[%r15+12], %r548;
	ld.shared.u32 	%r549, [%r23+228];
	ld.shared.u32 	%r550, [%r26+7176];
	add.s32 	%r551, %r550, %r549;
	min.s32 	%r552, %r533, %r551;
	st.shared.u32 	[%r15], %r552;
	ld.shared.u32 	%r553, [%r23+228];
	ld.shared.u32 	%r554, [%r26+7180];
	add.s32 	%r555, %r554, %r553;
	min.s32 	%r556, %r538, %r555;
	st.shared.u32 	[%r15+4], %r556;
	ld.shared.u32 	%r557, [%r23+236];
	ld.shared.u32 	%r558, [%r26+7176];
	add.s32 	%r559, %r558, %r557;
	min.s32 	%r560, %r543, %r559;
	st.shared.u32 	[%r15+8], %r560;
	ld.shared.u32 	%r561, [%r23+236];
	ld.shared.u32 	%r562, [%r26+7180];
	add.s32 	%r563, %r562, %r561;
	min.s32 	%r564, %r548, %r563;
	st.shared.u32 	[%r15+12], %r564;
	bar.sync 	0;
	ld.shared.u32 	%r565, [%r15];
	ld.shared.u32 	%r566, [%r23+240];
	ld.shared.u32 	%r567, [%r26+7680];
	add.s32 	%r568, %r567, %r566;
	min.s32 	%r569, %r565, %r568;
	st.shared.u32 	[%r15], %r569;
	ld.shared.u32 	%r570, [%r15+4];
	ld.shared.u32 	%r571, [%r23+240];
	ld.shared.u32 	%r572, [%r26+7684];
	add.s32 	%r573, %r572, %r571;
	min.s32 	%r574, %r570, %r573;
	st.shared.u32 	[%r15+4], %r574;
	ld.shared.u32 	%r575, [%r15+8];
	ld.shared.u32 	%r576, [%r23+248];
	ld.shared.u32 	%r577, [%r26+7680];
	add.s32 	%r578, %r577, %r576;
	min.s32 	%r579, %r575, %r578;
	st.shared.u32 	[%r15+8], %r579;
	ld.shared.u32 	%r580, [%r15+12];
	ld.shared.u32 	%r581, [%r23+248];
	ld.shared.u32 	%r582, [%r26+7684];
	add.s32 	%r583, %r582, %r581;
	min.s32 	%r584, %r580, %r583;
	st.shared.u32 	[%r15+12], %r584;
	ld.shared.u32 	%r585, [%r23+244];
	ld.shared.u32 	%r586, [%r26+7688];
	add.s32 	%r587, %r586, %r585;
	min.s32 	%r588, %r569, %r587;
	st.shared.u32 	[%r15], %r588;
	ld.shared.u32 	%r589, [%r23+244];
	ld.shared.u32 	%r590, [%r26+7692];
	add.s32 	%r591, %r590, %r589;
	min.s32 	%r592, %r574, %r591;
	st.shared.u32 	[%r15+4], %r592;
	ld.shared.u32 	%r593, [%r23+252];
	ld.shared.u32 	%r594, [%r26+7688];
	add.s32 	%r595, %r594, %r593;
	min.s32 	%r596, %r579, %r595;
	st.shared.u32 	[%r15+8], %r596;
	ld.shared.u32 	%r597, [%r23+252];
	ld.shared.u32 	%r598, [%r26+7692];
	add.s32 	%r599, %r598, %r597;
	min.s32 	%r600, %r584, %r599;
	st.shared.u32 	[%r15+12], %r600;
	bar.sync 	0;
	ld.shared.u32 	%r601, [%r15];
	ld.shared.u32 	%r602, [%r23+256];
	ld.shared.u32 	%r603, [%r26+8192];
	add.s32 	%r604, %r603, %r602;
	min.s32 	%r605, %r601, %r604;
	st.shared.u32 	[%r15], %r605;
	ld.shared.u32 	%r606, [%r15+4];
	ld.shared.u32 	%r607, [%r23+256];
	ld.shared.u32 	%r608, [%r26+8196];
	add.s32 	%r609, %r608, %r607;
	min.s32 	%r610, %r606, %r609;
	st.shared.u32 	[%r15+4], %r610;
	ld.shared.u32 	%r611, [%r15+8];
	ld.shared.u32 	%r612, [%r23+264];
	ld.shared.u32 	%r613, [%r26+8192];
	add.s32 	%r614, %r613, %r612;
	min.s32 	%r615, %r611, %r614;
	st.shared.u32 	[%r15+8], %r615;
	ld.shared.u32 	%r616, [%r15+12];
	ld.shared.u32 	%r617, [%r23+264];
	ld.shared.u32 	%r618, [%r26+8196];
	add.s32 	%r619, %r618, %r617;
	min.s32 	%r620, %r616, %r619;
	st.shared.u32 	[%r15+12], %r620;
	ld.shared.u32 	%r621, [%r23+260];
	ld.shared.u32 	%r622, [%r26+8200];
	add.s32 	%r623, %r622, %r621;
	min.s32 	%r624, %r605, %r623;
	st.shared.u32 	[%r15], %r624;
	ld.shared.u32 	%r625, [%r23+260];
	ld.shared.u32 	%r626, [%r26+8204];
	add.s32 	%r627, %r626, %r625;
	min.s32 	%r628, %r610, %r627;
	st.shared.u32 	[%r15+4], %r628;
	ld.shared.u32 	%r629, [%r23+268];
	ld.shared.u32 	%r630, [%r26+8200];
	add.s32 	%r631, %r630, %r629;
	min.s32 	%r632, %r615, %r631;
	st.shared.u32 	[%r15+8], %r632;
	ld.shared.u32 	%r633, [%r23+268];
	ld.shared.u32 	%r634, [%r26+8204];
	add.s32 	%r635, %r634, %r633;
	min.s32 	%r636, %r620, %r635;
	st.shared.u32 	[%r15+12], %r636;
	bar.sync 	0;
	ld.shared.u32 	%r637, [%r15];
	ld.shared.u32 	%r638, [%r23+272];
	ld.shared.u32 	%r639, [%r26+8704];
	add.s32 	%r640, %r639, %r638;
	min.s32 	%r641, %r637, %r640;
	st.shared.u32 	[%r15], %r641;
	ld.shared.u32 	%r642, [%r15+4];
	ld.shared.u32 	%r643, [%r23+272];
	ld.shared.u32 	%r644, [%r26+8708];
	add.s32 	%r645, %r644, %r643;
	min.s32 	%r646, %r642, %r645;
	st.shared.u32 	[%r15+4], %r646;
	ld.shared.u32 	%r647, [%r15+8];
	ld.shared.u32 	%r648, [%r23+280];
	ld.shared.u32 	%r649, [%r26+8704];
	add.s32 	%r650, %r649, %r648;
	min.s32 	%r651, %r647, %r650;
	st.shared.u32 	[%r15+8], %r651;
	ld.shared.u32 	%r652, [%r15+12];
	ld.shared.u32 	%r653, [%r23+280];
	ld.shared.u32 	%r654, [%r26+8708];
	add.s32 	%r655, %r654, %r653;
	min.s32 	%r656, %r652, %r655;
	st.shared.u32 	[%r15+12], %r656;
	ld.shared.u32 	%r657, [%r23+276];
	ld.shared.u32 	%r658, [%r26+8712];
	add.s32 	%r659, %r658, %r657;
	min.s32 	%r660, %r641, %r659;
	st.shared.u32 	[%r15], %r660;
	ld.shared.u32 	%r661, [%r23+276];
	ld.shared.u32 	%r662, [%r26+8716];
	add.s32 	%r663, %r662, %r661;
	min.s32 	%r664, %r646, %r663;
	st.shared.u32 	[%r15+4], %r664;
	ld.shared.u32 	%r665, [%r23+284];
	ld.shared.u32 	%r666, [%r26+8712];
	add.s32 	%r667, %r666, %r665;
	min.s32 	%r668, %r651, %r667;
	st.shared.u32 	[%r15+8], %r668;
	ld.shared.u32 	%r669, [%r23+284];
	ld.shared.u32 	%r670, [%r26+8716];
	add.s32 	%r671, %r670, %r669;
	min.s32 	%r672, %r656, %r671;
	st.shared.u32 	[%r15+12], %r672;
	bar.sync 	0;
	ld.shared.u32 	%r673, [%r15];
	ld.shared.u32 	%r674, [%r23+288];
	ld.shared.u32 	%r675, [%r26+9216];
	add.s32 	%r676, %r675, %r674;
	min.s32 	%r677, %r673, %r676;
	st.shared.u32 	[%r15], %r677;
	ld.shared.u32 	%r678, [%r15+4];
	ld.shared.u32 	%r679, [%r23+288];
	ld.shared.u32 	%r680, [%r26+9220];
	add.s32 	%r681, %r680, %r679;
	min.s32 	%r682, %r678, %r681;
	st.shared.u32 	[%r15+4], %r682;
	ld.shared.u32 	%r683, [%r15+8];
	ld.shared.u32 	%r684, [%r23+296];
	ld.shared.u32 	%r685, [%r26+9216];
	add.s32 	%r686, %r685, %r684;
	min.s32 	%r687, %r683, %r686;
	st.shared.u32 	[%r15+8], %r687;
	ld.shared.u32 	%r688, [%r15+12];
	ld.shared.u32 	%r689, [%r23+296];
	ld.shared.u32 	%r690, [%r26+9220];
	add.s32 	%r691, %r690, %r689;
	min.s32 	%r692, %r688, %r691;
	st.shared.u32 	[%r15+12], %r692;
	ld.shared.u32 	%r693, [%r23+292];
	ld.shared.u32 	%r694, [%r26+9224];
	add.s32 	%r695, %r694, %r693;
	min.s32 	%r696, %r677, %r695;
	st.shared.u32 	[%r15], %r696;
	ld.shared.u32 	%r697, [%r23+292];
	ld.shared.u32 	%r698, [%r26+9228];
	add.s32 	%r699, %r698, %r697;
	min.s32 	%r700, %r682, %r699;
	st.shared.u32 	[%r15+4], %r700;
	ld.shared.u32 	%r701, [%r23+300];
	ld.shared.u32 	%r702, [%r26+9224];
	add.s32 	%r703, %r702, %r701;
	min.s32 	%r704, %r687, %r703;
	st.shared.u32 	[%r15+8], %r704;
	ld.shared.u32 	%r705, [%r23+300];
	ld.shared.u32 	%r706, [%r26+9228];
	add.s32 	%r707, %r706, %r705;
	min.s32 	%r708, %r692, %r707;
	st.shared.u32 	[%r15+12], %r708;
	bar.sync 	0;
	ld.shared.u32 	%r709, [%r15];
	ld.shared.u32 	%r710, [%r23+304];
	ld.shared.u32 	%r711, [%r26+9728];
	add.s32 	%r712, %r711, %r710;
	min.s32 	%r713, %r709, %r712;
	st.shared.u32 	[%r15], %r713;
	ld.shared.u32 	%r714, [%r15+4];
	ld.shared.u32 	%r715, [%r23+304];
	ld.shared.u32 	%r716, [%r26+9732];
	add.s32 	%r717, %r716, %r715;
	min.s32 	%r718, %r714, %r717;
	st.shared.u32 	[%r15+4], %r718;
	ld.shared.u32 	%r719, [%r15+8];
	ld.shared.u32 	%r720, [%r23+312];
	ld.shared.u32 	%r721, [%r26+9728];
	add.s32 	%r722, %r721, %r720;
	min.s32 	%r723, %r719, %r722;
	st.shared.u32 	[%r15+8], %r723;
	ld.shared.u32 	%r724, [%r15+12];
	ld.shared.u32 	%r725, [%r23+312];
	ld.shared.u32 	%r726, [%r26+9732];
	add.s32 	%r727, %r726, %r725;
	min.s32 	%r728, %r724, %r727;
	st.shared.u32 	[%r15+12], %r728;
	ld.shared.u32 	%r729, [%r23+308];
	ld.shared.u32 	%r730, [%r26+9736];
	add.s32 	%r731, %r730, %r729;
	min.s32 	%r732, %r713, %r731;
	st.shared.u32 	[%r15], %r732;
	ld.shared.u32 	%r733, [%r23+308];
	ld.shared.u32 	%r734, [%r26+9740];
	add.s32 	%r735, %r734, %r733;
	min.s32 	%r736, %r718, %r735;
	st.shared.u32 	[%r15+4], %r736;
	ld.shared.u32 	%r737, [%r23+316];
	ld.shared.u32 	%r738, [%r26+9736];
	add.s32 	%r739, %r738, %r737;
	min.s32 	%r740, %r723, %r739;
	st.shared.u32 	[%r15+8], %r740;
	ld.shared.u32 	%r741, [%r23+316];
	ld.shared.u32 	%r742, [%r26+9740];
	add.s32 	%r743, %r742, %r741;
	min.s32 	%r744, %r728, %r743;
	st.shared.u32 	[%r15+12], %r744;
	bar.sync 	0;
	ld.shared.u32 	%r745, [%r15];
	ld.shared.u32 	%r746, [%r23+320];
	ld.shared.u32 	%r747, [%r26+10240];
	add.s32 	%r748, %r747, %r746;
	min.s32 	%r749, %r745, %r748;
	st.shared.u32 	[%r15], %r749;
	ld.shared.u32 	%r750, [%r15+4];
	ld.shared.u32 	%r751, [%r23+320];
	ld.shared.u32 	%r752, [%r26+10244];
	add.s32 	%r753, %r752, %r751;
	min.s32 	%r754, %r750, %r753;
	st.shared.u32 	[%r15+4], %r754;
	ld.shared.u32 	%r755, [%r15+8];
	ld.shared.u32 	%r756, [%r23+328];
	ld.shared.u32 	%r757, [%r26+10240];
	add.s32 	%r758, %r757, %r756;
	min.s32 	%r759, %r755, %r758;
	st.shared.u32 	[%r15+8], %r759;
	ld.shared.u32 	%r760, [%r15+12];
	ld.shared.u32 	%r761, [%r23+328];
	ld.shared.u32 	%r762, [%r26+10244];
	add.s32 	%r763, %r762, %r761;
	min.s32 	%r764, %r760, %r763;
	st.shared.u32 	[%r15+12], %r764;
	ld.shared.u32 	%r765, [%r23+324];
	ld.shared.u32 	%r766, [%r26+10248];
	add.s32 	%r767, %r766, %r765;
	min.s32 	%r768, %r749, %r767;
	st.shared.u32 	[%r15], %r768;
	ld.shared.u32 	%r769, [%r23+324];
	ld.shared.u32 	%r770, [%r26+10252];
	add.s32 	%r771, %r770, %r769;
	min.s32 	%r772, %r754, %r771;
	st.shared.u32 	[%r15+4], %r772;
	ld.shared.u32 	%r773, [%r23+332];
	ld.shared.u32 	%r774, [%r26+10248];
	add.s32 	%r775, %r774, %r773;
	min.s32 	%r776, %r759, %r775;
	st.shared.u32 	[%r15+8], %r776;
	ld.shared.u32 	%r777, [%r23+332];
	ld.shared.u32 	%r778, [%r26+10252];
	add.s32 	%r779, %r778, %r777;
	min.s32 	%r780, %r764, %r779;
	st.shared.u32 	[%r15+12], %r780;
	bar.sync 	0;
	ld.shared.u32 	%r781, [%r15];
	ld.shared.u32 	%r782, [%r23+336];
	ld.shared.u32 	%r783, [%r26+10752];
	add.s32 	%r784, %r783, %r782;
	min.s32 	%r785, %r781, %r784;
	st.shared.u32 	[%r15], %r785;
	ld.shared.u32 	%r786, [%r15+4];
	ld.shared.u32 	%r787, [%r23+336];
	ld.shared.u32 	%r788, [%r26+10756];
	add.s32 	%r789, %r788, %r787;
	min.s32 	%r790, %r786, %r789;
	st.shared.u32 	[%r15+4], %r790;
	ld.shared.u32 	%r791, [%r15+8];
	ld.shared.u32 	%r792, [%r23+344];
	ld.shared.u32 	%r793, [%r26+10752];
	add.s32 	%r794, %r793, %r792;
	min.s32 	%r795, %r791, %r794;
	st.shared.u32 	[%r15+8], %r795;
	ld.shared.u32 	%r796, [%r15+12];
	ld.shared.u32 	%r797, [%r23+344];
	ld.shared.u32 	%r798, [%r26+10756];
	add.s32 	%r799, %r798, %r797;
	min.s32 	%r800, %r796, %r799;
	st.shared.u32 	[%r15+12], %r800;
	ld.shared.u32 	%r801, [%r23+340];
	ld.shared.u32 	%r802, [%r26+10760];
	add.s32 	%r803, %r802, %r801;
	min.s32 	%r804, %r785, %r803;
	st.shared.u32 	[%r15], %r804;
	ld.shared.u32 	%r805, [%r23+340];
	ld.shared.u32 	%r806, [%r26+10764];
	add.s32 	%r807, %r806, %r805;
	min.s32 	%r808, %r790, %r807;
	st.shared.u32 	[%r15+4], %r808;
	ld.shared.u32 	%r809, [%r23+348];
	ld.shared.u32 	%r810, [%r26+10760];
	add.s32 	%r811, %r810, %r809;
	min.s32 	%r812, %r795, %r811;
	st.shared.u32 	[%r15+8], %r812;
	ld.shared.u32 	%r813, [%r23+348];
	ld.shared.u32 	%r814, [%r26+10764];
	add.s32 	%r815, %r814, %r813;
	min.s32 	%r816, %r800, %r815;
	st.shared.u32 	[%r15+12], %r816;
	bar.sync 	0;
	ld.shared.u32 	%r817, [%r15];
	ld.shared.u32 	%r818, [%r23+352];
	ld.shared.u32 	%r819, [%r26+11264];
	add.s32 	%r820, %r819, %r818;
	min.s32 	%r821, %r817, %r820;
	st.shared.u32 	[%r15], %r821;
	ld.shared.u32 	%r822, [%r15+4];
	ld.shared.u32 	%r823, [%r23+352];
	ld.shared.u32 	%r824, [%r26+11268];
	add.s32 	%r825, %r824, %r823;
	min.s32 	%r826, %r822, %r825;
	st.shared.u32 	[%r15+4], %r826;
	ld.shared.u32 	%r827, [%r15+8];
	ld.shared.u32 	%r828, [%r23+360];
	ld.shared.u32 	%r829, [%r26+11264];
	add.s32 	%r830, %r829, %r828;
	min.s32 	%r831, %r827, %r830;
	st.shared.u32 	[%r15+8], %r831;
	ld.shared.u32 	%r832, [%r15+12];
	ld.shared.u32 	%r833, [%r23+360];
	ld.shared.u32 	%r834, [%r26+11268];
	add.s32 	%r835, %r834, %r833;
	min.s32 	%r836, %r832, %r835;
	st.shared.u32 	[%r15+12], %r836;
	ld.shared.u32 	%r837, [%r23+356];
	ld.shared.u32 	%r838, [%r26+11272];
	add.s32 	%r839, %r838, %r837;
	min.s32 	%r840, %r821, %r839;
	st.shared.u32 	[%r15], %r840;
	ld.shared.u32 	%r841, [%r23+356];
	ld.shared.u32 	%r842, [%r26+11276];
	add.s32 	%r843, %r842, %r841;
	min.s32 	%r844, %r826, %r843;
	st.shared.u32 	[%r15+4], %r844;
	ld.shared.u32 	%r845, [%r23+364];
	ld.shared.u32 	%r846, [%r26+11272];
	add.s32 	%r847, %r846, %r845;
	min.s32 	%r848, %r831, %r847;
	st.shared.u32 	[%r15+8], %r848;
	ld.shared.u32 	%r849, [%r23+364];
	ld.shared.u32 	%r850, [%r26+11276];
	add.s32 	%r851, %r850, %r849;
	min.s32 	%r852, %r836, %r851;
	st.shared.u32 	[%r15+12], %r852;
	bar.sync 	0;
	ld.shared.u32 	%r853, [%r15];
	ld.shared.u32 	%r854, [%r23+368];
	ld.shared.u32 	%r855, [%r26+11776];
	add.s32 	%r856, %r855, %r854;
	min.s32 	%r857, %r853, %r856;
	st.shared.u32 	[%r15], %r857;
	ld.shared.u32 	%r858, [%r15+4];
	ld.shared.u32 	%r859, [%r23+368];
	ld.shared.u32 	%r860, [%r26+11780];
	add.s32 	%r861, %r860, %r859;
	min.s32 	%r862, %r858, %r861;
	st.shared.u32 	[%r15+4], %r862;
	ld.shared.u32 	%r863, [%r15+8];
	ld.shared.u32 	%r864, [%r23+376];
	ld.shared.u32 	%r865, [%r26+11776];
	add.s32 	%r866, %r865, %r864;
	min.s32 	%r867, %r863, %r866;
	st.shared.u32 	[%r15+8], %r867;
	ld.shared.u32 	%r868, [%r15+12];
	ld.shared.u32 	%r869, [%r23+376];
	ld.shared.u32 	%r870, [%r26+11780];
	add.s32 	%r871, %r870, %r869;
	min.s32 	%r872, %r868, %r871;
	st.shared.u32 	[%r15+12], %r872;
	ld.shared.u32 	%r873, [%r23+372];
	ld.shared.u32 	%r874, [%r26+11784];
	add.s32 	%r875, %r874, %r873;
	min.s32 	%r876, %r857, %r875;
	st.shared.u32 	[%r15], %r876;
	ld.shared.u32 	%r877, [%r23+372];
	ld.shared.u32 	%r878, [%r26+11788];
	add.s32 	%r879, %r878, %r877;
	min.s32 	%r880, %r862, %r879;
	st.shared.u32 	[%r15+4], %r880;
	ld.shared.u32 	%r881, [%r23+380];
	ld.shared.u32 	%r882, [%r26+11784];
	add.s32 	%r883, %r882, %r881;
	min.s32 	%r884, %r867, %r883;
	st.shared.u32 	[%r15+8], %r884;
	ld.shared.u32 	%r885, [%r23+380];
	ld.shared.u32 	%r886, [%r26+11788];
	add.s32 	%r887, %r886, %r885;
	min.s32 	%r888, %r872, %r887;
	st.shared.u32 	[%r15+12], %r888;
	bar.sync 	0;
	ld.shared.u32 	%r889, [%r15];
	ld.shared.u32 	%r890, [%r23+384];
	ld.shared.u32 	%r891, [%r26+12288];
	add.s32 	%r892, %r891, %r890;
	min.s32 	%r893, %r889, %r892;
	st.shared.u32 	[%r15], %r893;
	ld.shared.u32 	%r894, [%r15+4];
	ld.shared.u32 	%r895, [%r23+384];
	ld.shared.u32 	%r896, [%r26+12292];
	add.s32 	%r897, %r896, %r895;
	min.s32 	%r898, %r894, %r897;
	st.shared.u32 	[%r15+4], %r898;
	ld.shared.u32 	%r899, [%r15+8];
	ld.shared.u32 	%r900, [%r23+392];
	ld.shared.u32 	%r901, [%r26+12288];
	add.s32 	%r902, %r901, %r900;
	min.s32 	%r903, %r899, %r902;
	st.shared.u32 	[%r15+8], %r903;
	ld.shared.u32 	%r904, [%r15+12];
	ld.shared.u32 	%r905, [%r23+392];
	ld.shared.u32 	%r906, [%r26+12292];
	add.s32 	%r907, %r906, %r905;
	min.s32 	%r908, %r904, %r907;
	st.shared.u32 	[%r15+12], %r908;
	ld.shared.u32 	%r909, [%r23+388];
	ld.shared.u32 	%r910, [%r26+12296];
	add.s32 	%r911, %r910, %r909;
	min.s32 	%r912, %r893, %r911;
	st.shared.u32 	[%r15], %r912;
	ld.shared.u32 	%r913, [%r23+388];
	ld.shared.u32 	%r914, [%r26+12300];
	add.s32 	%r915, %r914, %r913;
	min.s32 	%r916, %r898, %r915;
	st.shared.u32 	[%r15+4], %r916;
	ld.shared.u32 	%r917, [%r23+396];
	ld.shared.u32 	%r918, [%r26+12296];
	add.s32 	%r919, %r918, %r917;
	min.s32 	%r920, %r903, %r919;
	st.shared.u32 	[%r15+8], %r920;
	ld.shared.u32 	%r921, [%r23+396];
	ld.shared.u32 	%r922, [%r26+12300];
	add.s32 	%r923, %r922, %r921;
	min.s32 	%r924, %r908, %r923;
	st.shared.u32 	[%r15+12], %r924;
	bar.sync 	0;
	ld.shared.u32 	%r925, [%r15];
	ld.shared.u32 	%r926, [%r23+400];
	ld.shared.u32 	%r927, [%r26+12800];
	add.s32 	%r928, %r927, %r926;
	min.s32 	%r929, %r925, %r928;
	st.shared.u32 	[%r15], %r929;
	ld.shared.u32 	%r930, [%r15+4];
	ld.shared.u32 	%r931, [%r23+400];
	ld.shared.u32 	%r932, [%r26+12804];
	add.s32 	%r933, %r932, %r931;
	min.s32 	%r934, %r930, %r933;
	st.shared.u32 	[%r15+4], %r934;
	ld.shared.u32 	%r935, [%r15+8];
	ld.shared.u32 	%r936, [%r23+408];
	ld.shared.u32 	%r937, [%r26+12800];
	add.s32 	%r938, %r937, %r936;
	min.s32 	%r939, %r935, %r938;
	st.shared.u32 	[%r15+8], %r939;
	ld.shared.u32 	%r940, [%r15+12];
	ld.shared.u32 	%r941, [%r23+408];
	ld.shared.u32 	%r942, [%r26+12804];
	add.s32 	%r943, %r942, %r941;
	min.s32 	%r944, %r940, %r943;
	st.shared.u32 	[%r15+12], %r944;
	ld.shared.u32 	%r945, [%r23+404];
	ld.shared.u32 	%r946, [%r26+12808];
	add.s32 	%r947, %r946, %r945;
	min.s32 	%r948, %r929, %r947;
	st.shared.u32 	[%r15], %r948;
	ld.shared.u32 	%r949, [%r23+404];
	ld.shared.u32 	%r950, [%r26+12812];
	add.s32 	%r951, %r950, %r949;
	min.s32 	%r952, %r934, %r951;
	st.shared.u32 	[%r15+4], %r952;
	ld.shared.u32 	%r953, [%r23+412];
	ld.shared.u32 	%r954, [%r26+12808];
	add.s32 	%r955, %r954, %r953;
	min.s32 	%r956, %r939, %r955;
	st.shared.u32 	[%r15+8], %r956;
	ld.shared.u32 	%r957, [%r23+412];
	ld.shared.u32 	%r958, [%r26+12812];
	add.s32 	%r959, %r958, %r957;
	min.s32 	%r960, %r944, %r959;
	st.shared.u32 	[%r15+12], %r960;
	bar.sync 	0;
	ld.shared.u32 	%r961, [%r15];
	ld.shared.u32 	%r962, [%r23+416];
	ld.shared.u32 	%r963, [%r26+13312];
	add.s32 	%r964, %r963, %r962;
	min.s32 	%r965, %r961, %r964;
	st.shared.u32 	[%r15], %r965;
	ld.shared.u32 	%r966, [%r15+4];
	ld.shared.u32 	%r967, [%r23+416];
	ld.shared.u32 	%r968, [%r26+13316];
	add.s32 	%r969, %r968, %r967;
	min.s32 	%r970, %r966, %r969;
	st.shared.u32 	[%r15+4], %r970;
	ld.shared.u32 	%r971, [%r15+8];
	ld.shared.u32 	%r972, [%r23+424];
	ld.shared.u32 	%r973, [%r26+13312];
	add.s32 	%r974, %r973, %r972;
	min.s32 	%r975, %r971, %r974;
	st.shared.u32 	[%r15+8], %r975;
	ld.shared.u32 	%r976, [%r15+12];
	ld.shared.u32 	%r977, [%r23+424];
	ld.shared.u32 	%r978, [%r26+13316];
	add.s32 	%r979, %r978, %r977;
	min.s32 	%r980, %r976, %r979;
	st.shared.u32 	[%r15+12], %r980;
	ld.shared.u32 	%r981, [%r23+420];
	ld.shared.u32 	%r982, [%r26+13320];
	add.s32 	%r983, %r982, %r981;
	min.s32 	%r984, %r965, %r983;
	st.shared.u32 	[%r15], %r984;
	ld.shared.u32 	%r985, [%r23+420];
	ld.shared.u32 	%r986, [%r26+13324];
	add.s32 	%r987, %r986, %r985;
	min.s32 	%r988, %r970, %r987;
	st.shared.u32 	[%r15+4], %r988;
	ld.shared.u32 	%r989, [%r23+428];
	ld.shared.u32 	%r990, [%r26+13320];
	add.s32 	%r991, %r990, %r989;
	min.s32 	%r992, %r975, %r991;
	st.shared.u32 	[%r15+8], %r992;
	ld.shared.u32 	%r993, [%r23+428];
	ld.shared.u32 	%r994, [%r26+13324];
	add.s32 	%r995, %r994, %r993;
	min.s32 	%r996, %r980, %r995;
	st.shared.u32 	[%r15+12], %r996;
	bar.sync 	0;
	ld.shared.u32 	%r997, [%r15];
	ld.shared.u32 	%r998, [%r23+432];
	ld.shared.u32 	%r999, [%r26+13824];
	add.s32 	%r1000, %r999, %r998;
	min.s32 	%r1001, %r997, %r1000;
	st.shared.u32 	[%r15], %r1001;
	ld.shared.u32 	%r1002, [%r15+4];
	ld.shared.u32 	%r1003, [%r23+432];
	ld.shared.u32 	%r1004, [%r26+13828];
	add.s32 	%r1005, %r1004, %r1003;
	min.s32 	%r1006, %r1002, %r1005;
	st.shared.u32 	[%r15+4], %r1006;
	ld.shared.u32 	%r1007, [%r15+8];
	ld.shared.u32 	%r1008, [%r23+440];
	ld.shared.u32 	%r1009, [%r26+13824];
	add.s32 	%r1010, %r1009, %r1008;
	min.s32 	%r1011, %r1007, %r1010;
	st.shared.u32 	[%r15+8], %r1011;
	ld.shared.u32 	%r1012, [%r15+12];
	ld.shared.u32 	%r1013, [%r23+440];
	ld.shared.u32 	%r1014, [%r26+13828];
	add.s32 	%r1015, %r1014, %r1013;
	min.s32 	%r1016, %r1012, %r1015;
	st.shared.u32 	[%r15+12], %r1016;
	ld.shared.u32 	%r1017, [%r23+436];
	ld.shared.u32 	%r1018, [%r26+13832];
	add.s32 	%r1019, %r1018, %r1017;
	min.s32 	%r1020, %r1001, %r1019;
	st.shared.u32 	[%r15], %r1020;
	ld.shared.u32 	%r1021, [%r23+436];
	ld.shared.u32 	%r1022, [%r26+13836];
	add.s32 	%r1023, %r1022, %r1021;
	min.s32 	%r1024, %r1006, %r1023;
	st.shared.u32 	[%r15+4], %r1024;
	ld.shared.u32 	%r1025, [%r23+444];
	ld.shared.u32 	%r1026, [%r26+13832];
	add.s32 	%r1027, %r1026, %r1025;
	min.s32 	%r1028, %r1011, %r1027;
	st.shared.u32 	[%r15+8], %r1028;
	ld.shared.u32 	%r1029, [%r23+444];
	ld.shared.u32 	%r1030, [%r26+13836];
	add.s32 	%r1031, %r1030, %r1029;
	min.s32 	%r1032, %r1016, %r1031;
	st.shared.u32 	[%r15+12], %r1032;
	bar.sync 	0;
	ld.shared.u32 	%r1033, [%r15];
	ld.shared.u32 	%r1034, [%r23+448];
	ld.shared.u32 	%r1035, [%r26+14336];
	add.s32 	%r1036, %r1035, %r1034;
	min.s32 	%r1037, %r1033, %r1036;
	st.shared.u32 	[%r15], %r1037;
	ld.shared.u32 	%r1038, [%r15+4];
	ld.shared.u32 	%r1039, [%r23+448];
	ld.shared.u32 	%r1040, [%r26+14340];
	add.s32 	%r1041, %r1040, %r1039;
	min.s32 	%r1042, %r1038, %r1041;
	st.shared.u32 	[%r15+4], %r1042;
	ld.shared.u32 	%r1043, [%r15+8];
	ld.shared.u32 	%r1044, [%r23+456];
	ld.shared.u32 	%r1045, [%r26+14336];
	add.s32 	%r1046, %r1045, %r1044;
	min.s32 	%r1047, %r1043, %r1046;
	st.shared.u32 	[%r15+8], %r1047;
	ld.shared.u32 	%r1048, [%r15+12];
	ld.shared.u32 	%r1049, [%r23+456];
	ld.shared.u32 	%r1050, [%r26+14340];
	add.s32 	%r1051, %r1050, %r1049;
	min.s32 	%r1052, %r1048, %r1051;
	st.shared.u32 	[%r15+12], %r1052;
	ld.shared.u32 	%r1053, [%r23+452];
	ld.shared.u32 	%r1054, [%r26+14344];
	add.s32 	%r1055, %r1054, %r1053;
	min.s32 	%r1056, %r1037, %r1055;
	st.shared.u32 	[%r15], %r1056;
	ld.shared.u32 	%r1057, [%r23+452];
	ld.shared.u32 	%r1058, [%r26+14348];
	add.s32 	%r1059, %r1058, %r1057;
	min.s32 	%r1060, %r1042, %r1059;
	st.shared.u32 	[%r15+4], %r1060;
	ld.shared.u32 	%r1061, [%r23+460];
	ld.shared.u32 	%r1062, [%r26+14344];
	add.s32 	%r1063, %r1062, %r1061;
	min.s32 	%r1064, %r1047, %r1063;
	st.shared.u32 	[%r15+8], %r1064;
	ld.shared.u32 	%r1065, [%r23+460];
	ld.shared.u32 	%r1066, [%r26+14348];
	add.s32 	%r1067, %r1066, %r1065;
	min.s32 	%r1068, %r1052, %r1067;
	st.shared.u32 	[%r15+12], %r1068;
	bar.sync 	0;
	ld.shared.u32 	%r1069, [%r15];
	ld.shared.u32 	%r1070, [%r23+464];
	ld.shared.u32 	%r1071, [%r26+14848];
	add.s32 	%r1072, %r1071, %r1070;
	min.s32 	%r1073, %r1069, %r1072;
	st.shared.u32 	[%r15], %r1073;
	ld.shared.u32 	%r1074, [%r15+4];
	ld.shared.u32 	%r1075, [%r23+464];
	ld.shared.u32 	%r1076, [%r26+14852];
	add.s32 	%r1077, %r1076, %r1075;
	min.s32 	%r1078, %r1074, %r1077;
	st.shared.u32 	[%r15+4], %r1078;
	ld.shared.u32 	%r1079, [%r15+8];
	ld.shared.u32 	%r1080, [%r23+472];
	ld.shared.u32 	%r1081, [%r26+14848];
	add.s32 	%r1082, %r1081, %r1080;
	min.s32 	%r1083, %r1079, %r1082;
	st.shared.u32 	[%r15+8], %r1083;
	ld.shared.u32 	%r1084, [%r15+12];
	ld.shared.u32 	%r1085, [%r23+472];
	ld.shared.u32 	%r1086, [%r26+14852];
	add.s32 	%r1087, %r1086, %r1085;
	min.s32 	%r1088, %r1084, %r1087;
	st.shared.u32 	[%r15+12], %r1088;
	ld.shared.u32 	%r1089, [%r23+468];
	ld.shared.u32 	%r1090, [%r26+14856];
	add.s32 	%r1091, %r1090, %r1089;
	min.s32 	%r1092, %r1073, %r1091;
	st.shared.u32 	[%r15], %r1092;
	ld.shared.u32 	%r1093, [%r23+468];
	ld.shared.u32 	%r1094, [%r26+14860];
	add.s32 	%r1095, %r1094, %r1093;
	min.s32 	%r1096, %r1078, %r1095;
	st.shared.u32 	[%r15+4], %r1096;
	ld.shared.u32 	%r1097, [%r23+476];
	ld.shared.u32 	%r1098, [%r26+14856];
	add.s32 	%r1099, %r1098, %r1097;
	min.s32 	%r1100, %r1083, %r1099;
	st.shared.u32 	[%r15+8], %r1100;
	ld.shared.u32 	%r1101, [%r23+476];
	ld.shared.u32 	%r1102, [%r26+14860];
	add.s32 	%r1103, %r1102, %r1101;
	min.s32 	%r1104, %r1088, %r1103;
	st.shared.u32 	[%r15+12], %r1104;
	bar.sync 	0;
	ld.shared.u32 	%r1105, [%r15];
	ld.shared.u32 	%r1106, [%r23+480];
	ld.shared.u32 	%r1107, [%r26+15360];
	add.s32 	%r1108, %r1107, %r1106;
	min.s32 	%r1109, %r1105, %r1108;
	st.shared.u32 	[%r15], %r1109;
	ld.shared.u32 	%r1110, [%r15+4];
	ld.shared.u32 	%r1111, [%r23+480];
	ld.shared.u32 	%r1112, [%r26+15364];
	add.s32 	%r1113, %r1112, %r1111;
	min.s32 	%r1114, %r1110, %r1113;
	st.shared.u32 	[%r15+4], %r1114;
	ld.shared.u32 	%r1115, [%r15+8];
	ld.shared.u32 	%r1116, [%r23+488];
	ld.shared.u32 	%r1117, [%r26+15360];
	add.s32 	%r1118, %r1117, %r1116;
	min.s32 	%r1119, %r1115, %r1118;
	st.shared.u32 	[%r15+8], %r1119;
	ld.shared.u32 	%r1120, [%r15+12];
	ld.shared.u32 	%r1121, [%r23+488];
	ld.shared.u32 	%r1122, [%r26+15364];
	add.s32 	%r1123, %r1122, %r1121;
	min.s32 	%r1124, %r1120, %r1123;
	st.shared.u32 	[%r15+12], %r1124;
	ld.shared.u32 	%r1125, [%r23+484];
	ld.shared.u32 	%r1126, [%r26+15368];
	add.s32 	%r1127, %r1126, %r1125;
	min.s32 	%r1128, %r1109, %r1127;
	st.shared.u32 	[%r15], %r1128;
	ld.shared.u32 	%r1129, [%r23+484];
	ld.shared.u32 	%r1130, [%r26+15372];
	add.s32 	%r1131, %r1130, %r1129;
	min.s32 	%r1132, %r1114, %r1131;
	st.shared.u32 	[%r15+4], %r1132;
	ld.shared.u32 	%r1133, [%r23+492];
	ld.shared.u32 	%r1134, [%r26+15368];
	add.s32 	%r1135, %r1134, %r1133;
	min.s32 	%r1136, %r1119, %r1135;
	st.shared.u32 	[%r15+8], %r1136;
	ld.shared.u32 	%r1137, [%r23+492];
	ld.shared.u32 	%r1138, [%r26+15372];
	add.s32 	%r1139, %r1138, %r1137;
	min.s32 	%r1140, %r1124, %r1139;
	st.shared.u32 	[%r15+12], %r1140;
	bar.sync 	0;
	ld.shared.u32 	%r1141, [%r15];
	ld.shared.u32 	%r1142, [%r23+496];
	ld.shared.u32 	%r1143, [%r26+15872];
	add.s32 	%r1144, %r1143, %r1142;
	min.s32 	%r1145, %r1141, %r1144;
	st.shared.u32 	[%r15], %r1145;
	ld.shared.u32 	%r1146, [%r15+4];
	ld.shared.u32 	%r1147, [%r23+496];
	ld.shared.u32 	%r1148, [%r26+15876];
	add.s32 	%r1149, %r1148, %r1147;
	min.s32 	%r1150, %r1146, %r1149;
	st.shared.u32 	[%r15+4], %r1150;
	ld.shared.u32 	%r1151, [%r15+8];
	ld.shared.u32 	%r1152, [%r23+504];
	ld.shared.u32 	%r1153, [%r26+15872];
	add.s32 	%r1154, %r1153, %r1152;
	min.s32 	%r1155, %r1151, %r1154;
	st.shared.u32 	[%r15+8], %r1155;
	ld.shared.u32 	%r1156, [%r15+12];
	ld.shared.u32 	%r1157, [%r23+504];
	ld.shared.u32 	%r1158, [%r26+15876];
	add.s32 	%r1159, %r1158, %r1157;
	min.s32 	%r1160, %r1156, %r1159;
	st.shared.u32 	[%r15+12], %r1160;
	ld.shared.u32 	%r1161, [%r23+500];
	ld.shared.u32 	%r1162, [%r26+15880];
	add.s32 	%r1163, %r1162, %r1161;
	min.s32 	%r1164, %r1145, %r1163;
	st.shared.u32 	[%r15], %r1164;
	ld.shared.u32 	%r1165, [%r23+500];
	ld.shared.u32 	%r1166, [%r26+15884];
	add.s32 	%r1167, %r1166, %r1165;
	min.s32 	%r1168, %r1150, %r1167;
	st.shared.u32 	[%r15+4], %r1168;
	ld.shared.u32 	%r1169, [%r23+508];
	ld.shared.u32 	%r1170, [%r26+15880];
	add.s32 	%r1171, %r1170, %r1169;
	min.s32 	%r1172, %r1155, %r1171;
	st.shared.u32 	[%r15+8], %r1172;
	ld.shared.u32 	%r1173, [%r23+508];
	ld.shared.u32 	%r1174, [%r26+15884];
	add.s32 	%r1175, %r1174, %r1173;
	min.s32 	%r1176, %r1160, %r1175;
	st.shared.u32 	[%r15+12], %r1176;
	st.global.u32 	[%rd4], %r1164;
	st.global.u32 	[%rd4+128], %r1168;
	st.global.u32 	[%rd6], %r1172;
	st.global.u32 	[%rd6+128], %r1176;
	ret;

}
	// .globl	_Z4cal2Piii
.visible .entry _Z4cal2Piii(
	.param .u64 .ptr .align 1 _Z4cal2Piii_param_0,
	.param .u32 _Z4cal2Piii_param_1,
	.param .u32 _Z4cal2Piii_param_2
)
{
	.reg .pred 	%p<3>;
	.reg .b32 	%r<2695>;
	.reg .b64 	%rd<19>;
	// demoted variable
	.shared .align 4 .b8 _ZZ4cal2PiiiE2sm[16384];
	// demoted variable
	.shared .align 4 .b8 _ZZ4cal2PiiiE2cp[16384];
	ld.param.u64 	%rd1, [_Z4cal2Piii_param_0];
	ld.param.u32 	%r1, [_Z4cal2Piii_param_1];
	ld.param.u32 	%r2, [_Z4cal2Piii_param_2];
	cvta.to.global.u64 	%rd2, %rd1;
	mov.u32 	%r3, %ctaid.x;
	setp.eq.s32 	%p1, %r3, 0;
	mov.u32 	%r4, %ctaid.y;
	setp.ge.u32 	%p2, %r4, %r1;
	selp.u32 	%r5, 1, 0, %p2;
	add.s32 	%r6, %r4, %r5;
	selp.b32 	%r7, %r6, 0, %p1;
	mad.lo.s32 	%r8, %r1, %r3, %r7;
	shl.b32 	%r9, %r8, 6;
	selp.b32 	%r10, %r1, 0, %p1;
	mad.lo.s32 	%r11, %r6, %r3, %r10;
	shl.b32 	%r12, %r11, 6;
	shl.b32 	%r13, %r1, 6;
	mov.u32 	%r14, %tid.y;
	mov.u32 	%r15, %tid.x;
	shl.b32 	%r16, %r14, 7;
	shl.b32 	%r17, %r15, 2;
	add.s32 	%r18, %r16, %r17;
	mov.u32 	%r2694, %r18;
	mov.u32 	%r19, %r2694;
	mov.u32 	%r2693, %r19;
	add.s32 	%r20, %r9, %r14;
	mul.lo.s32 	%r21, %r20, %r2;
	add.s32 	%r22, %r12, %r15;
	add.s32 	%r23, %r22, %r21;
	mul.wide.s32 	%rd7, %r23, 4;
	add.s64 	%rd8, %rd2, %rd7;
	ld.global.u32 	%r24, [%rd8];
	ld.global.u32 	%r25, [%rd8+128];
	shl.b32 	%r26, %r2, 5;
	add.s32 	%r27, %r21, %r26;
	add.s32 	%r28, %r22, %r27;
	mul.wide.s32 	%rd9, %r28, 4;
	add.s64 	%rd10, %rd2, %rd9;
	ld.global.u32 	%r29, [%rd10];
	ld.global.u32 	%r30, [%rd10+128];
	add.s32 	%r31, %r13, %r15;
	add.s32 	%r32, %r31, %r21;
	mul.wide.s32 	%rd11, %r32, 4;
	add.s64 	%rd12, %rd2, %rd11;
	ld.global.u32 	%r33, [%rd12];
	mov.u32 	%r34, %r2693;
	shl.b32 	%r35, %r34, 2;
	mov.u32 	%r36, _ZZ4cal2PiiiE2sm;
	add.s32 	%r37, %r36, %r35;
	st.shared.u32 	[%r37], %r33;
	ld.global.u32 	%r38, [%rd12+128];
	mov.u32 	%r39, %r2693;
	shl.b32 	%r40, %r39, 2;
	add.s32 	%r41, %r36, %r40;
	st.shared.u32 	[%r41+4], %r38;
	add.s32 	%r42, %r31, %r27;
	mul.wide.s32 	%rd13, %r42, 4;
	add.s64 	%rd14, %rd2, %rd13;
	ld.global.u32 	%r43, [%rd14];
	mov.u32 	%r44, %r2693;
	shl.b32 	%r45, %r44, 2;
	add.s32 	%r46, %r36, %r45;
	st.shared.u32 	[%r46+8], %r43;
	ld.global.u32 	%r47, [%rd14+128];
	mov.u32 	%r48, %r2693;
	shl.b32 	%r49, %r48, 2;
	add.s32 	%r50, %r36, %r49;
	st.shared.u32 	[%r50+12], %r47;
	add.s32 	%r51, %r13, %r14;
	mad.lo.s32 	%r52, %r51, %r2, %r22;
	mul.wide.s32 	%rd15, %r52, 4;
	add.s64 	%rd16, %rd2, %rd15;
	ld.global.u32 	%r53, [%rd16];
	mov.u32 	%r54, %r2694;
	shl.b32 	%r55, %r54, 2;
	mov.u32 	%r56, _ZZ4cal2PiiiE2cp;
	add.s32 	%r57, %r56, %r55;
	st.shared.u32 	[%r57], %r53;
	ld.global.u32 	%r58, [%rd16+128];
	mov.u32 	%r59, %r2694;
	shl.b32 	%r60, %r59, 2;
	add.s32 	%r61, %r56, %r60;
	st.shared.u32 	[%r61+4], %r58;
	add.s32 	%r62, %r52, %r26;
	mul.wide.s32 	%rd17, %r62, 4;
	add.s64 	%rd18, %rd2, %rd17;
	ld.global.u32 	%r63, [%rd18];
	mov.u32 	%r64, %r2694;
	shl.b32 	%r65, %r64, 2;
	add.s32 	%r66, %r56, %r65;
	st.shared.u32 	[%r66+8], %r63;
	ld.global.u32 	%r67, [%rd18+128];
	mov.u32 	%r68, %r2694;
	shl.b32 	%r69, %r68, 2;
	add.s32 	%r70, %r56, %r69;
	st.shared.u32 	[%r70+12], %r67;
	bar.sync 	0;
	mov.u32 	%r2693, %r16;
	mov.u32 	%r2694, %r17;
	mov.u32 	%r71, %r2693;
	shl.b32 	%r72, %r71, 2;
	add.s32 	%r73, %r36, %r72;
	ld.shared.u32 	%r74, [%r73];
	mov.u32 	%r75, %r2694;
	shl.b32 	%r76, %r75, 2;
	add.s32 	%r77, %r56, %r76;
	ld.shared.u32 	%r78, [%r77];
	add.s32 	%r79, %r78, %r74;
	min.s32 	%r80, %r24, %r79;
	mov.u32 	%r81, %r2693;
	shl.b32 	%r82, %r81, 2;
	add.s32 	%r83, %r36, %r82;
	ld.shared.u32 	%r84, [%r83+4];
	mov.u32 	%r85, %r2694;
	shl.b32 	%r86, %r85, 2;
	add.s32 	%r87, %r56, %r86;
	ld.shared.u32 	%r88, [%r87+8];
	add.s32 	%r89, %r88, %r84;
	min.s32 	%r90, %r80, %r89;
	mov.u32 	%r91, %r2693;
	shl.b32 	%r92, %r91, 2;
	add.s32 	%r93, %r36, %r92;
	ld.shared.u32 	%r94, [%r93];
	mov.u32 	%r95, %r2694;
	shl.b32 	%r96, %r95, 2;
	add.s32 	%r97, %r56, %r96;
	ld.shared.u32 	%r98, [%r97+4];
	add.s32 	%r99, %r98, %r94;
	min.s32 	%r100, %r25, %r99;
	mov.u32 	%r101, %r2693;
	shl.b32 	%r102, %r101, 2;
	add.s32 	%r103, %r36, %r102;
	ld.shared.u32 	%r104, [%r103+4];
	mov.u32 	%r105, %r2694;
	shl.b32 	%r106, %r105, 2;
	add.s32 	%r107, %r56, %r106;
	ld.shared.u32 	%r108, [%r107+12];
	add.s32 	%r109, %r108, %r104;
	min.s32 	%r110, %r100, %r109;
	mov.u32 	%r111, %r2693;
	shl.b32 	%r112, %r111, 2;
	add.s32 	%r113, %r36, %r112;
	ld.shared.u32 	%r114, [%r113+8];
	mov.u32 	%r115, %r2694;
	shl.b32 	%r116, %r115, 2;
	add.s32 	%r117, %r56, %r116;
	ld.shared.u32 	%r118, [%r117];
	add.s32 	%r119, %r118, %r114;
	min.s32 	%r120, %r29, %r119;
	mov.u32 	%r121, %r2693;
	shl.b32 	%r122, %r121, 2;
	add.s32 	%r123, %r36, %r122;
	ld.shared.u32 	%r124, [%r123+12];
	mov.u32 	%r125, %r2694;
	shl.b32 	%r126, %r125, 2;
	add.s32 	%r127, %r56, %r126;
	ld.shared.u32 	%r128, [%r127+8];
	add.s32 	%r129, %r128, %r124;
	min.s32 	%r130, %r120, %r129;
	mov.u32 	%r131, %r2693;
	shl.b32 	%r132, %r131, 2;
	add.s32 	%r133, %r36, %r132;
	ld.shared.u32 	%r134, [%r133+8];
	mov.u32 	%r135, %r2694;
	shl.b32 	%r136, %r135, 2;
	add.s32 	%r137, %r56, %r136;
	ld.shared.u32 	%r138, [%r137+4];
	add.s32 	%r139, %r138, %r134;
	min.s32 	%r140, %r30, %r139;
	mov.u32 	%r141, %r2693;
	shl.b32 	%r142, %r141, 2;
	add.s32 	%r143, %r36, %r142;
	ld.shared.u32 	%r144, [%r143+12];
	mov.u32 	%r145, %r2694;
	shl.b32 	%r146, %r145, 2;
	add.s32 	%r147, %r56, %r146;
	ld.shared.u32 	%r148, [%r147+12];
	add.s32 	%r149, %r148, %r144;
	min.s32 	%r150, %r140, %r149;
	or.b32  	%r151, %r16, 4;
	mov.u32 	%r2693, %r151;
	add.s32 	%r152, %r17, 128;
	mov.u32 	%r2694, %r152;
	mov.u32 	%r153, %r2693;
	shl.b32 	%r154, %r153, 2;
	add.s32 	%r155, %r36, %r154;
	ld.shared.u32 	%r156, [%r155];
	mov.u32 	%r157, %r2694;
	shl.b32 	%r158, %r157, 2;
	add.s32 	%r159, %r56, %r158;
	ld.shared.u32 	%r160, [%r159];
	add.s32 	%r161, %r160, %r156;
	min.s32 	%r162, %r90, %r161;
	mov.u32 	%r163, %r2693;
	shl.b32 	%r164, %r163, 2;
	add.s32 	%r165, %r36, %r164;
	ld.shared.u32 	%r166, [%r165+4];
	mov.u32 	%r167, %r2694;
	shl.b32 	%r168, %r167, 2;
	add.s32 	%r169, %r56, %r168;
	ld.shared.u32 	%r170, [%r169+8];
	add.s32 	%r171, %r170, %r166;
	min.s32 	%r172, %r162, %r171;
	mov.u32 	%r173, %r2693;
	shl.b32 	%r174, %r173, 2;
	add.s32 	%r175, %r36, %r174;
	ld.shared.u32 	%r176, [%r175];
	mov.u32 	%r177, %r2694;
	shl.b32 	%r178, %r177, 2;
	add.s32 	%r179, %r56, %r178;
	ld.shared.u32 	%r180, [%r179+4];
	add.s32 	%r181, %r180, %r176;
	min.s32 	%r182, %r110, %r181;
	mov.u32 	%r183, %r2693;
	shl.b32 	%r184, %r183, 2;
	add.s32 	%r185, %r36, %r184;
	ld.shared.u32 	%r186, [%r185+4];
	mov.u32 	%r187, %r2694;
	shl.b32 	%r188, %r187, 2;
	add.s32 	%r189, %r56, %r188;
	ld.shared.u32 	%r190, [%r189+12];
	add.s32 	%r191, %r190, %r186;
	min.s32 	%r192, %r182, %r191;
	mov.u32 	%r193, %r2693;
	shl.b32 	%r194, %r193, 2;
	add.s32 	%r195, %r36, %r194;
	ld.shared.u32 	%r196, [%r195+8];
	mov.u32 	%r197, %r2694;
	shl.b32 	%r198, %r197, 2;
	add.s32 	%r199, %r56, %r198;
	ld.shared.u32 	%r200, [%r199];
	add.s32 	%r201, %r200, %r196;
	min.s32 	%r202, %r130, %r201;
	mov.u32 	%r203, %r2693;
	shl.b32 	%r204, %r203, 2;
	add.s32 	%r205, %r36, %r204;
	ld.shared.u32 	%r206, [%r205+12];
	mov.u32 	%r207, %r2694;
	shl.b32 	%r208, %r207, 2;
	add.s32 	%r209, %r56, %r208;
	ld.shared.u32 	%r210, [%r209+8];
	add.s32 	%r211, %r210, %r206;
	min.s32 	%r212, %r202, %r211;
	mov.u32 	%r213, %r2693;
	shl.b32 	%r214, %r213, 2;
	add.s32 	%r215, %r36, %r214;
	ld.shared.u32 	%r216, [%r215+8];
	mov.u32 	%r217, %r2694;
	shl.b32 	%r218, %r217, 2;
	add.s32 	%r219, %r56, %r218;
	ld.shared.u32 	%r220, [%r219+4];
	add.s32 	%r221, %r220, %r216;
	min.s32 	%r222, %r150, %r221;
	mov.u32 	%r223, %r2693;
	shl.b32 	%r224, %r223, 2;
	add.s32 	%r225, %r36, %r224;
	ld.shared.u32 	%r226, [%r225+12];
	mov.u32 	%r227, %r2694;
	shl.b32 	%r228, %r227, 2;
	add.s32 	%r229, %r56, %r228;
	ld.shared.u32 	%r230, [%r229+12];
	add.s32 	%r231, %r230, %r226;
	min.s32 	%r232, %r222, %r231;
	or.b32  	%r233, %r16, 8;
	mov.u32 	%r2693, %r233;
	add.s32 	%r234, %r17, 256;
	mov.u32 	%r2694, %r234;
	mov.u32 	%r235, %r2693;
	shl.b32 	%r236, %r235, 2;
	add.s32 	%r237, %r36, %r236;
	ld.shared.u32 	%r238, [%r237];
	mov.u32 	%r239, %r2694;
	shl.b32 	%r240, %r239, 2;
	add.s32 	%r241, %r56, %r240;
	ld.shared.u32 	%r242, [%r241];
	add.s32 	%r243, %r242, %r238;
	min.s32 	%r244, %r172, %r243;
	mov.u32 	%r245, %r2693;
	shl.b32 	%r246, %r245, 2;
	add.s32 	%r247, %r36, %r246;
	ld.shared.u32 	%r248, [%r247+4];
	mov.u32 	%r249, %r2694;
	shl.b32 	%r250, %r249, 2;
	add.s32 	%r251, %r56, %r250;
	ld.shared.u32 	%r252, [%r251+8];
	add.s32 	%r253, %r252, %r248;
	min.s32 	%r254, %r244, %r253;
	mov.u32 	%r255, %r2693;
	shl.b32 	%r256, %r255, 2;
	add.s32 	%r257, %r36, %r256;
	ld.shared.u32 	%r258, [%r257];
	mov.u32 	%r259, %r2694;
	shl.b32 	%r260, %r259, 2;
	add.s32 	%r261, %r56, %r260;
	ld.shared.u32 	%r262, [%r261+4];
	add.s32 	%r263, %r262, %r258;
	min.s32 	%r264, %r192, %r263;
	mov.u32 	%r265, %r2693;
	shl.b32 	%r266, %r265, 2;
	add.s32 	%r267, %r36, %r266;
	ld.shared.u32 	%r268, [%r267+4];
	mov.u32 	%r269, %r2694;
	shl.b32 	%r270, %r269, 2;
	add.s32 	%r271, %r56, %r270;
	ld.shared.u32 	%r272, [%r271+12];
	add.s32 	%r273, %r272, %r268;
	min.s32 	%r274, %r264, %r273;
	mov.u32 	%r275, %r2693;
	shl.b32 	%r276, %r275, 2;
	add.s32 	%r277, %r36, %r276;
	ld.shared.u32 	%r278, [%r277+8];
	mov.u32 	%r279, %r2694;
	shl.b32 	%r280, %r279, 2;
	add.s32 	%r281, %r56, %r280;
	ld.shared.u32 	%r282, [%r281];
	add.s32 	%r283, %r282, %r278;
	min.s32 	%r284, %r212, %r283;
	mov.u32 	%r285, %r2693;
	shl.b32 	%r286, %r285, 2;
	add.s32 	%r287, %r36, %r286;
	ld.shared.u32 	%r288, [%r287+12];
	mov.u32 	%r289, %r2694;
	shl.b32 	%r290, %r289, 2;
	add.s32 	%r291, %r56, %r290;
	ld.shared.u32 	%r292, [%r291+8];
	add.s32 	%r293, %r292, %r288;
	min.s32 	%r294, %r284, %r293;
	mov.u32 	%r295, %r2693;
	shl.b32 	%r296, %r295, 2;
	add.s32 	%r297, %r36, %r296;
	ld.shared.u32 	%r298, [%r297+8];
	mov.u32 	%r299, %r2694;
	shl.b32 	%r300, %r299, 2;
	add.s32 	%r301, %r56, %r300;
	ld.shared.u32 	%r302, [%r301+4];
	add.s32 	%r303, %r302, %r298;
	min.s32 	%r304, %r232, %r303;
	mov.u32 	%r305, %r2693;
	shl.b32 	%r306, %r305, 2;
	add.s32 	%r307, %r36, %r306;
	ld.shared.u32 	%r308, [%r307+12];
	mov.u32 	%r309, %r2694;
	shl.b32 	%r310, %r309, 2;
	add.s32 	%r311, %r56, %r310;
	ld.shared.u32 	%r312, [%r311+12];
	add.s32 	%r313, %r312, %r308;
	min.s32 	%r314, %r304, %r313;
	or.b32  	%r315, %r16, 12;
	mov.u32 	%r2693, %r315;
	add.s32 	%r316, %r17, 384;
	mov.u32 	%r2694, %r316;
	mov.u32 	%r317, %r2693;
	shl.b32 	%r318, %r317, 2;
	add.s32 	%r319, %r36, %r318;
	ld.shared.u32 	%r320, [%r319];
	mov.u32 	%r321, %r2694;
	shl.b32 	%r322, %r321, 2;
	add.s32 	%r323, %r56, %r322;
	ld.shared.u32 	%r324, [%r323];
	add.s32 	%r325, %r324, %r320;
	min.s32 	%r326, %r254, %r325;
	mov.u32 	%r327, %r2693;
	shl.b32 	%r328, %r327, 2;
	add.s32 	%r329, %r36, %r328;
	ld.shared.u32 	%r330, [%r329+4];
	mov.u32 	%r331, %r2694;
	shl.b32 	%r332, %r331, 2;
	add.s32 	%r333, %r56, %r332;
	ld.shared.u32 	%r334, [%r333+8];
	add.s32 	%r335, %r334, %r330;
	min.s32 	%r336, %r326, %r335;
	mov.u32 	%r337, %r2693;
	shl.b32 	%r338, %r337, 2;
	add.s32 	%r339, %r36, %r338;
	ld.shared.u32 	%r340, [%r339];
	mov.u32 	%r341, %r2694;
	shl.b32 	%r342, %r341, 2;
	add.s32 	%r343, %r56, %r342;
	ld.shared.u32 	%r344, [%r343+4];
	add.s32 	%r345, %r344, %r340;
	min.s32 	%r346, %r274, %r345;
	mov.u32 	%r347, %r2693;
	shl.b32 	%r348, %r347, 2;
	add.s32 	%r349, %r36, %r348;
	ld.shared.u32 	%r350, [%r349+4];
	mov.u32 	%r351, %r2694;
	shl.b32 	%r352, %r351, 2;
	add.s32 	%r353, %r56, %r352;
	ld.shared.u32 	%r354, [%r353+12];
	add.s32 	%r355, %r354, %r350;
	min.s32 	%r356, %r346, %r355;
	mov.u32 	%r357, %r2693;
	shl.b32 	%r358, %r357, 2;
	add.s32 	%r359, %r36, %r358;
	ld.shared.u32 	%r360, [%r359+8];
	mov.u32 	%r361, %r2694;
	shl.b32 	%r362, %r361, 2;
	add.s32 	%r363, %r56, %r362;
	ld.shared.u32 	%r364, [%r363];
	add.s32 	%r365, %r364, %r360;
	min.s32 	%r366, %r294, %r365;
	mov.u32 	%r367, %r2693;
	shl.b32 	%r368, %r367, 2;
	add.s32 	%r369, %r36, %r368;
	ld.shared.u32 	%r370, [%r369+12];
	mov.u32 	%r371, %r2694;
	shl.b32 	%r372, %r371, 2;
	add.s32 	%r373, %r56, %r372;
	ld.shared.u32 	%r374, [%r373+8];
	add.s32 	%r375, %r374, %r370;
	min.s32 	%r376, %r366, %r375;
	mov.u32 	%r377, %r2693;
	shl.b32 	%r378, %r377, 2;
	add.s32 	%r379, %r36, %r378;
	ld.shared.u32 	%r380, [%r379+8];
	mov.u32 	%r381, %r2694;
	shl.b32 	%r382, %r381, 2;
	add.s32 	%r383, %r56, %r382;
	ld.shared.u32 	%r384, [%r383+4];
	add.s32 	%r385, %r384, %r380;
	min.s32 	%r386, %r314, %r385;
	mov.u32 	%r387, %r2693;
	shl.b32 	%r388, %r387, 2;
	add.s32 	%r389, %r36, %r388;
	ld.shared.u32 	%r390, [%r389+12];
	mov.u32 	%r391, %r2694;
	shl.b32 	%r392, %r391, 2;
	add.s32 	%r393, %r56, %r392;
	ld.shared.u32 	%r394, [%r393+12];
	add.s32 	%r395, %r394, %r390;
	min.s32 	%r396, %r386, %r395;
	or.b32  	%r397, %r16, 16;
	mov.u32 	%r2693, %r397;
	add.s32 	%r398, %r17, 512;
	mov.u32 	%r2694, %r398;
	mov.u32 	%r399, %r2693;
	shl.b32 	%r400, %r399, 2;
	add.s32 	%r401, %r36, %r400;
	ld.shared.u32 	%r402, [%r401];
	mov.u32 	%r403, %r2694;
	shl.b32 	%r404, %r403, 2;
	add.s32 	%r405, %r56, %r404;
	ld.shared.u32 	%r406, [%r405];
	add.s32 	%r407, %r406, %r402;
	min.s32 	%r408, %r336, %r407;
	mov.u32 	%r409, %r2693;
	shl.b32 	%r410, %r409, 2;
	add.s32 	%r411, %r36, %r410;
	ld.shared.u32 	%r412, [%r411+4];
	mov.u32 	%r413, %r2694;
	shl.b32 	%r414, %r413, 2;
	add.s32 	%r415, %r56, %r414;
	ld.shared.u32 	%r416, [%r415+8];
	add.s32 	%r417, %r416, %r412;
	min.s32 	%r418, %r408, %r417;
	mov.u32 	%r419, %r2693;
	shl.b32 	%r420, %r419, 2;
	add.s32 	%r421, %r36, %r420;
	ld.shared.u32 	%r422, [%r421];
	mov.u32 	%r423, %r2694;
	shl.b32 	%r424, %r423, 2;
	add.s32 	%r425, %r56, %r424;
	ld.shared.u32 	%r426, [%r425+4];
	add.s32 	%r427, %r426, %r422;
	min.s32 	%r428, %r356, %r427;
	mov.u32 	%r429, %r2693;
	shl.b32 	%r430, %r429, 2;
	add.s32 	%r431, %r36, %r430;
	ld.shared.u32 	%r432, [%r431+4];
	mov.u32 	%r433, %r2694;
	shl.b32 	%r434, %r433, 2;
	add.s32 	%r435, %r56, %r434;
	ld.shared.u32 	%r436, [%r435+12];
	add.s32 	%r437, %r436, %r432;
	min.s32 	%r438, %r428, %r437;
	mov.u32 	%r439, %r2693;
	shl.b32 	%r440, %r439, 2;
	add.s32 	%r441, %r36, %r440;
	ld.shared.u32 	%r442, [%r441+8];
	mov.u32 	%r443, %r2694;
	shl.b32 	%r444, %r443, 2;
	add.s32 	%r445, %r56, %r444;
	ld.shared.u32 	%r446, [%r445];
	add.s32 	%r447, %r446, %r442;
	min.s32 	%r448, %r376, %r447;
	mov.u32 	%r449, %r2693;
	shl.b32 	%r450, %r449, 2;
	add.s32 	%r451, %r36, %r450;
	ld.shared.u32 	%r452, [%r451+12];
	mov.u32 	%r453, %r2694;
	shl.b32 	%r454, %r453, 2;
	add.s32 	%r455, %r56, %r454;
	ld.shared.u32 	%r456, [%r455+8];
	add.s32 	%r457, %r456, %r452;
	min.s32 	%r458, %r448, %r457;
	mov.u32 	%r459, %r2693;
	shl.b32 	%r460, %r459, 2;
	add.s32 	%r461, %r36, %r460;
	ld.shared.u32 	%r462, [%r461+8];
	mov.u32 	%r463, %r2694;
	shl.b32 	%r464, %r463, 2;
	add.s32 	%r465, %r56, %r464;
	ld.shared.u32 	%r466, [%r465+4];
	add.s32 	%r467, %r466, %r462;
	min.s32 	%r468, %r396, %r467;
	mov.u32 	%r469, %r2693;
	shl.b32 	%r470, %r469, 2;
	add.s32 	%r471, %r36, %r470;
	ld.shared.u32 	%r472, [%r471+12];
	mov.u32 	%r473, %r2694;
	shl.b32 	%r474, %r473, 2;
	add.s32 	%r475, %r56, %r474;
	ld.shared.u32 	%r476, [%r475+12];
	add.s32 	%r477, %r476, %r472;
	min.s32 	%r478, %r468, %r477;
	or.b32  	%r479, %r16, 20;
	mov.u32 	%r2693, %r479;
	add.s32 	%r480, %r17, 640;
	mov.u32 	%r2694, %r480;
	mov.u32 	%r481, %r2693;
	shl.b32 	%r482, %r481, 2;
	add.s32 	%r483, %r36, %r482;
	ld.shared.u32 	%r484, [%r483];
	mov.u32 	%r485, %r2694;
	shl.b32 	%r486, %r485, 2;
	add.s32 	%r487, %r56, %r486;
	ld.shared.u32 	%r488, [%r487];
	add.s32 	%r489, %r488, %r484;
	min.s32 	%r490, %r418, %r489;
	mov.u32 	%r491, %r2693;
	shl.b32 	%r492, %r491, 2;
	add.s32 	%r493, %r36, %r492;
	ld.shared.u32 	%r494, [%r493+4];
	mov.u32 	%r495, %r2694;
	shl.b32 	%r496, %r495, 2;
	add.s32 	%r497, %r56, %r496;
	ld.shared.u32 	%r498, [%r497+8];
	add.s32 	%r499, %r498, %r494;
	min.s32 	%r500, %r490, %r499;
	mov.u32 	%r501, %r2693;
	shl.b32 	%r502, %r501, 2;
	add.s32 	%r503, %r36, %r502;
	ld.shared.u32 	%r504, [%r503];
	mov.u32 	%r505, %r2694;
	shl.b32 	%r506, %r505, 2;
	add.s32 	%r507, %r56, %r506;
	ld.shared.u32 	%r508, [%r507+4];
	add.s32 	%r509, %r508, %r504;
	min.s32 	%r510, %r438, %r509;
	mov.u32 	%r511, %r2693;
	shl.b32 	%r512, %r511, 2;
	add.s32 	%r513, %r36, %r512;
	ld.shared.u32 	%r514, [%r513+4];
	mov.u32 	%r515, %r2694;
	shl.b32 	%r516, %r515, 2;
	add.s32 	%r517, %r56, %r516;
	ld.shared.u32 	%r518, [%r517+12];
	add.s32 	%r519, %r518, %r514;
	min.s32 	%r520, %r510, %r519;
	mov.u32 	%r521, %r2693;
	shl.b32 	%r522, %r521, 2;
	add.s32 	%r523, %r36, %r522;
	ld.shared.u32 	%r524, [%r523+8];
	mov.u32 	%r525, %r2694;
	shl.b32 	%r526, %r525, 2;
	add.s32 	%r527, %r56, %r526;
	ld.shared.u32 	%r528, [%r527];
	add.s32 	%r529, %r528, %r524;
	min.s32 	%r530, %r458, %r529;
	mov.u32 	%r531, %r2693;
	shl.b32 	%r532, %r531, 2;
	add.s32 	%r533, %r36, %r532;
	ld.shared.u32 	%r534, [%r533+12];
	mov.u32 	%r535, %r2694;
	shl.b32 	%r536, %r535, 2;
	add.s32 	%r537, %r56, %r536;
	ld.shared.u32 	%r538, [%r537+8];
	add.s32 	%r539, %r538, %r534;
	min.s32 	%r540, %r530, %r539;
	mov.u32 	%r541, %r2693;
	shl.b32 	%r542, %r541, 2;
	add.s32 	%r543, %r36, %r542;
	ld.shared.u32 	%r544, [%r543+8];
	mov.u32 	%r545, %r2694;
	shl.b32 	%r546, %r545, 2;
	add.s32 	%r547, %r56, %r546;
	ld.shared.u32 	%r548, [%r547+4];
	add.s32 	%r549, %r548, %r544;
	min.s32 	%r550, %r478, %r549;
	mov.u32 	%r551, %r2693;
	shl.b32 	%r552, %r551, 2;
	add.s32 	%r553, %r36, %r552;
	ld.shared.u32 	%r554, [%r553+12];
	mov.u32 	%r555, %r2694;
	shl.b32 	%r556, %r555, 2;
	add.s32 	%r557, %r56, %r556;
	ld.shared.u32 	%r558, [%r557+12];
	add.s32 	%r559, %r558, %r554;
	min.s32 	%r560, %r550, %r559;
	or.b32  	%r561, %r16, 24;
	mov.u32 	%r2693, %r561;
	add.s32 	%r562, %r17, 768;
	mov.u32 	%r2694, %r562;
	mov.u32 	%r563, %r2693;
	shl.b32 	%r564, %r563, 2;
	add.s32 	%r565, %r36, %r564;
	ld.shared.u32 	%r566, [%r565];
	mov.u32 	%r567, %r2694;
	shl.b32 	%r568, %r567, 2;
	add.s32 	%r569, %r56, %r568;
	ld.shared.u32 	%r570, [%r569];
	add.s32 	%r571, %r570, %r566;
	min.s32 	%r572, %r500, %r571;
	mov.u32 	%r573, %r2693;
	shl.b32 	%r574, %r573, 2;
	add.s32 	%r575, %r36, %r574;
	ld.shared.u32 	%r576, [%r575+4];
	mov.u32 	%r577, %r2694;
	shl.b32 	%r578, %r577, 2;
	add.s32 	%r579, %r56, %r578;
	ld.shared.u32 	%r580, [%r579+8];
	add.s32 	%r581, %r580, %r576;
	min.s32 	%r582, %r572, %r581;
	mov.u32 	%r583, %r2693;
	shl.b32 	%r584, %r583, 2;
	add.s32 	%r585, %r36, %r584;
	ld.shared.u32 	%r586, [%r585];
	mov.u32 	%r587, %r2694;
	shl.b32 	%r588, %r587, 2;
	add.s32 	%r589, %r56, %r588;
	ld.shared.u32 	%r590, [%r589+4];
	add.s32 	%r591, %r590, %r586;
	min.s32 	%r592, %r520, %r591;
	mov.u32 	%r593, %r2693;
	shl.b32 	%r594, %r593, 2;
	add.s32 	%r595, %r36, %r594;
	ld.shared.u32 	%r596, [%r595+4];
	mov.u32 	%r597, %r2694;
	shl.b32 	%r598, %r597, 2;
	add.s32 	%r599, %r56, %r598;
	ld.shared.u32 	%r600, [%r599+12];
	add.s32 	%r601, %r600, %r596;
	min.s32 	%r602, %r592, %r601;
	mov.u32 	%r603, %r2693;
	shl.b32 	%r604, %r603, 2;
	add.s32 	%r605, %r36, %r604;
	ld.shared.u32 	%r606, [%r605+8];
	mov.u32 	%r607, %r2694;
	shl.b32 	%r608, %r607, 2;
	add.s32 	%r609, %r56, %r608;
	ld.shared.u32 	%r610, [%r609];
	add.s32 	%r611, %r610, %r606;
	min.s32 	%r612, %r540, %r611;
	mov.u32 	%r613, %r2693;
	shl.b32 	%r614, %r613, 2;
	add.s32 	%r615, %r36, %r614;
	ld.shared.u32 	%r616, [%r615+12];
	mov.u32 	%r617, %r2694;
	shl.b32 	%r618, %r617, 2;
	add.s32 	%r619, %r56, %r618;
	ld.shared.u32 	%r620, [%r619+8];
	add.s32 	%r621, %r620, %r616;
	min.s32 	%r622, %r612, %r621;
	mov.u32 	%r623, %r2693;
	shl.b32 	%r624, %r623, 2;
	add.s32 	%r625, %r36, %r624;
	ld.shared.u32 	%r626, [%r625+8];
	mov.u32 	%r627, %r2694;
	shl.b32 	%r628, %r627, 2;
	add.s32 	%r629, %r56, %r628;
	ld.shared.u32 	%r630, [%r629+4];
	add.s32 	%r631, %r630, %r626;
	min.s32 	%r632, %r560, %r631;
	mov.u32 	%r633, %r2693;
	shl.b32 	%r634, %r633, 2;
	add.s32 	%r635, %r36, %r634;
	ld.shared.u32 	%r636, [%r635+12];
	mov.u32 	%r637, %r2694;
	shl.b32 	%r638, %r637, 2;
	add.s32 	%r639, %r56, %r638;
	ld.shared.u32 	%r640, [%r639+12];
	add.s32 	%r641, %r640, %r636;
	min.s32 	%r642, %r632, %r641;
	or.b32  	%r643, %r16, 28;
	mov.u32 	%r2693, %r643;
	add.s32 	%r644, %r17, 896;
	mov.u32 	%r2694, %r644;
	mov.u32 	%r645, %r2693;
	shl.b32 	%r646, %r645, 2;
	add.s32 	%r647, %r36, %r646;
	ld.shared.u32 	%r648, [%r647];
	mov.u32 	%r649, %r2694;
	shl.b32 	%r650, %r649, 2;
	add.s32 	%r651, %r56, %r650;
	ld.shared.u32 	%r652, [%r651];
	add.s32 	%r653, %r652, %r648;
	min.s32 	%r654, %r582, %r653;
	mov.u32 	%r655, %r2693;
	shl.b32 	%r656, %r655, 2;
	add.s32 	%r657, %r36, %r656;
	ld.shared.u32 	%r658, [%r657+4];
	mov.u32 	%r659, %r2694;
	shl.b32 	%r660, %r659, 2;
	add.s32 	%r661, %r56, %r660;
	ld.shared.u32 	%r662, [%r661+8];
	add.s32 	%r663, %r662, %r658;
	min.s32 	%r664, %r654, %r663;
	mov.u32 	%r665, %r2693;
	shl.b32 	%r666, %r665, 2;
	add.s32 	%r667, %r36, %r666;
	ld.shared.u32 	%r668, [%r667];
	mov.u32 	%r669, %r2694;
	shl.b32 	%r670, %r669, 2;
	add.s32 	%r671, %r56, %r670;
	ld.shared.u32 	%r672, [%r671+4];
	add.s32 	%r673, %r672, %r668;
	min.s32 	%r674, %r602, %r673;
	mov.u32 	%r675, %r2693;
	shl.b32 	%r676, %r675, 2;
	add.s32 	%r677, %r36, %r676;
	ld.shared.u32 	%r678, [%r677+4];
	mov.u32 	%r679, %r2694;
	shl.b32 	%r680, %r679, 2;
	add.s32 	%r681, %r56, %r680;
	ld.shared.u32 	%r682, [%r681+12];
	add.s32 	%r683, %r682, %r678;
	min.s32 	%r684, %r674, %r683;
	mov.u32 	%r685, %r2693;
	shl.b32 	%r686, %r685, 2;
	add.s32 	%r687, %r36, %r686;
	ld.shared.u32 	%r688, [%r687+8];
	mov.u32 	%r689, %r2694;
	shl.b32 	%r690, %r689, 2;
	add.s32 	%r691, %r56, %r690;
	ld.shared.u32 	%r692, [%r691];
	add.s32 	%r693, %r692, %r688;
	min.s32 	%r694, %r622, %r693;
	mov.u32 	%r695, %r2693;
	shl.b32 	%r696, %r695, 2;
	add.s32 	%r697, %r36, %r696;
	ld.shared.u32 	%r698, [%r697+12];
	mov.u32 	%r699, %r2694;
	shl.b32 	%r700, %r699, 2;
	add.s32 	%r701, %r56, %r700;
	ld.shared.u32 	%r702, [%r701+8];
	add.s32 	%r703, %r702, %r698;
	min.s32 	%r704, %r694, %r703;
	mov.u32 	%r705, %r2693;
	shl.b32 	%r706, %r705, 2;
	add.s32 	%r707, %r36, %r706;
	ld.shared.u32 	%r708, [%r707+8];
	mov.u32 	%r709, %r2694;
	shl.b32 	%r710, %r709, 2;
	add.s32 	%r711, %r56, %r710;
	ld.shared.u32 	%r712, [%r711+4];
	add.s32 	%r713, %r712, %r708;
	min.s32 	%r714, %r642, %r713;
	mov.u32 	%r715, %r2693;
	shl.b32 	%r716, %r715, 2;
	add.s32 	%r717, %r36, %r716;
	ld.shared.u32 	%r718, [%r717+12];
	mov.u32 	%r719, %r2694;
	shl.b32 	%r720, %r719, 2;
	add.s32 	%r721, %r56, %r720;
	ld.shared.u32 	%r722, [%r721+12];
	add.s32 	%r723, %r722, %r718;
	min.s32 	%r724, %r714, %r723;
	or.b32  	%r725, %r16, 32;
	mov.u32 	%r2693, %r725;
	add.s32 	%r726, %r17, 1024;
	mov.u32 	%r2694, %r726;
	mov.u32 	%r727, %r2693;
	shl.b32 	%r728, %r727, 2;
	add.s32 	%r729, %r36, %r728;
	ld.shared.u32 	%r730, [%r729];
	mov.u32 	%r731, %r2694;
	shl.b32 	%r732, %r731, 2;
	add.s32 	%r733, %r56, %r732;
	ld.shared.u32 	%r734, [%r733];
	add.s32 	%r735, %r734, %r730;
	min.s32 	%r736, %r664, %r735;
	mov.u32 	%r737, %r2693;
	shl.b32 	%r738, %r737, 2;
	add.s32 	%r739, %r36, %r738;
	ld.shared.u32 	%r740, [%r739+4];
	mov.u32 	%r741, %r2694;
	shl.b32 	%r742, %r741, 2;
	add.s32 	%r743, %r56, %r742;
	ld.shared.u32 	%r744, [%r743+8];
	add.s32 	%r745, %r744, %r740;
	min.s32 	%r746, %r736, %r745;
	mov.u32 	%r747, %r2693;
	shl.b32 	%r748, %r747, 2;
	add.s32 	%r749, %r36, %r748;
	ld.shared.u32 	%r750, [%r749];
	mov.u32 	%r751, %r2694;
	shl.b32 	%r752, %r751, 2;
	add.s32 	%r753, %r56, %r752;
	ld.shared.u32 	%r754, [%r753+4];
	add.s32 	%r755, %r754, %r750;
	min.s32 	%r756, %r684, %r755;
	mov.u32 	%r757, %r2693;
	shl.b32 	%r758, %r757, 2;
	add.s32 	%r759, %r36, %r758;
	ld.shared.u32 	%r760, [%r759+4];
	mov.u32 	%r761, %r2694;
	shl.b32 	%r762, %r761, 2;
	add.s32 	%r763, %r56, %r762;
	ld.shared.u32 	%r764, [%r763+12];
	add.s32 	%r765, %r764, %r760;
	min.s32 	%r766, %r756, %r765;
	mov.u32 	%r767, %r2693;
	shl.b32 	%r768, %r767, 2;
	add.s32 	%r769, %r36, %r768;
	ld.shared.u32 	%r770, [%r769+8];
	mov.u32 	%r771, %r2694;
	shl.b32 	%r772, %r771, 2;
	add.s32 	%r773, %r56, %r772;
	ld.shared.u32 	%r774, [%r773];
	add.s32 	%r775, %r774, %r770;
	min.s32 	%r776, %r704, %r775;
	mov.u32 	%r777, %r2693;
	shl.b32 	%r778, %r777, 2;
	add.s32 	%r779, %r36, %r778;
	ld.shared.u32 	%r780, [%r779+12];
	mov.u32 	%r781, %r2694;
	shl.b32 	%r782, %r781, 2;
	add.s32 	%r783, %r56, %r782;
	ld.shared.u32 	%r784, [%r783+8];
	add.s32 	%r785, %r784, %r780;
	min.s32 	%r786, %r776, %r785;
	mov.u32 	%r787, %r2693;
	shl.b32 	%r788, %r787, 2;
	add.s32 	%r789, %r36, %r788;
	ld.shared.u32 	%r790, [%r789+8];
	mov.u32 	%r791, %r2694;
	shl.b32 	%r792, %r791, 2;
	add.s32 	%r793, %r56, %r792;
	ld.shared.u32 	%r794, [%r793+4];
	add.s32 	%r795, %r794, %r790;
	min.s32 	%r796, %r724, %r795;
	mov.u32 	%r797, %r2693;
	shl.b32 	%r798, %r797, 2;
	add.s32 	%r799, %r36, %r798;
	ld.shared.u32 	%r800, [%r799+12];
	mov.u32 	%r801, %r2694;
	shl.b32 	%r802, %r801, 2;
	add.s32 	%r803, %r56, %r802;
	ld.shared.u32 	%r804, [%r803+12];
	add.s32 	%r805, %r804, %r800;
	min.s32 	%r806, %r796, %r805;
	or.b32  	%r807, %r16, 36;
	mov.u32 	%r2693, %r807;
	add.s32 	%r808, %r17, 1152;
	mov.u32 	%r2694, %r808;
	mov.u32 	%r809, %r2693;
	shl.b32 	%r810, %r809, 2;
	add.s32 	%r811, %r36, %r810;
	ld.shared.u32 	%r812, [%r811];
	mov.u32 	%r813, %r2694;
	shl.b32 	%r814, %r813, 2;
	add.s32 	%r815, %r56, %r814;
	ld.shared.u32 	%r816, [%r815];
	add.s32 	%r817, %r816, %r812;
	min.s32 	%r818, %r746, %r817;
	mov.u32 	%r819, %r2693;
	shl.b32 	%r820, %r819, 2;
	add.s32 	%r821, %r36, %r820;
	ld.shared.u32 	%r822, [%r821+4];
	mov.u32 	%r823, %r2694;
	shl.b32 	%r824, %r823, 2;
	add.s32 	%r825, %r56, %r824;
	ld.shared.u32 	%r826, [%r825+8];
	add.s32 	%r827, %r826, %r822;
	min.s32 	%r828, %r818, %r827;
	mov.u32 	%r829, %r2693;
	shl.b32 	%r830, %r829, 2;
	add.s32 	%r831, %r36, %r830;
	ld.shared.u32 	%r832, [%r831];
	mov.u32 	%r833, %r2694;
	shl.b32 	%r834, %r833, 2;
	add.s32 	%r835, %r56, %r834;
	ld.shared.u32 	%r836, [%r835+4];
	add.s32 	%r837, %r836, %r832;
	min.s32 	%r838, %r766, %r837;
	mov.u32 	%r839, %r2693;
	shl.b32 	%r840, %r839, 2;
	add.s32 	%r841, %r36, %r840;
	ld.shared.u32 	%r842, [%r841+4];
	mov.u32 	%r843, %r2694;
	shl.b32 	%r844, %r843, 2;
	add.s32 	%r845, %r56, %r844;
	ld.shared.u32 	%r846, [%r845+12];
	add.s32 	%r847, %r846, %r842;
	min.s32 	%r848, %r838, %r847;
	mov.u32 	%r849, %r2693;
	shl.b32 	%r850, %r849, 2;
	add.s32 	%r851, %r36, %r850;
	ld.shared.u32 	%r852, [%r851+8];
	mov.u32 	%r853, %r2694;
	shl.b32 	%r854, %r853, 2;
	add.s32 	%r855, %r56, %r854;
	ld.shared.u32 	%r856, [%r855];
	add.s32 	%r857, %r856, %r852;
	min.s32 	%r858, %r786, %r857;
	mov.u32 	%r859, %r2693;
	shl.b32 	%r860, %r859, 2;
	add.s32 	%r861, %r36, %r860;
	ld.shared.u32 	%r862, [%r861+12];
	mov.u32 	%r863, %r2694;
	shl.b32 	%r864, %r863, 2;
	add.s32 	%r865, %r56, %r864;
	ld.shared.u32 	%r866, [%r865+8];
	add.s32 	%r867, %r866, %r862;
	min.s32 	%r868, %r858, %r867;
	mov.u32 	%r869, %r2693;
	shl.b32 	%r870, %r869, 2;
	add.s32 	%r871, %r36, %r870;
	ld.shared.u32 	%r872, [%r871+8];
	mov.u32 	%r873, %r2694;
	shl.b32 	%r874, %r873, 2;
	add.s32 	%r875, %r56, %r874;
	ld.shared.u32 	%r876, [%r875+4];
	add.s32 	%r877, %r876, %r872;
	min.s32 	%r878, %r806, %r877;
	mov.u32 	%r879, %r2693;
	shl.b32 	%r880, %r879, 2;
	add.s32 	%r881, %r36, %r880;
	ld.shared.u32 	%r882, [%r881+12];
	mov.u32 	%r883, %r2694;
	shl.b32 	%r884, %r883, 2;
	add.s32 	%r885, %r56, %r884;
	ld.shared.u32 	%r886, [%r885+12];
	add.s32 	%r887, %r886, %r882;
	min.s32 	%r888, %r878, %r887;
	or.b32  	%r889, %r16, 40;
	mov.u32 	%r2693, %r889;
	add.s32 	%r890, %r17, 1280;
	mov.u32 	%r2694, %r890;
	mov.u32 	%r891, %r2693;
	shl.b32 	%r892, %r891, 2;
	add.s32 	%r893, %r36, %r892;
	ld.shared.u32 	%r894, [%r893];
	mov.u32 	%r895, %r2694;
	shl.b32 	%r896, %r895, 2;
	add.s32 	%r897, %r56, %r896;
	ld.shared.u32 	%r898, [%r897];
	add.s32 	%r899, %r898, %r894;
	min.s32 	%r900, %r828, %r899;
	mov.u32 	%r901, %r2693;
	shl.b32 	%r902, %r901, 2;
	add.s32 	%r903, %r36, %r902;
	ld.shared.u32 	%r904, [%r903+4];
	mov.u32 	%r905, %r2694;
	shl.b32 	%r906, %r905, 2;
	add.s32 	%r907, %r56, %r906;
	ld.shared.u32 	%r908, [%r907+8];
	add.s32 	%r909, %r908, %r904;
	min.s32 	%r910, %r900, %r909;
	mov.u32 	%r911, %r2693;
	shl.b32 	%r912, %r911, 2;
	add.s32 	%r913, %r36, %r912;
	ld.shared.u32 	%r914, [%r913];
	mov.u32 	%r915, %r2694;
	shl.b32 	%r916, %r915, 2;
	add.s32 	%r917, %r56, %r916;
	ld.shared.u32 	%r918, [%r917+4];
	add.s32 	%r919, %r918, %r914;
	min.s32 	%r920, %r848, %r919;
	mov.u32 	%r921, %r2693;
	shl.b32 	%r922, %r921, 2;
	add.s32 	%r923, %r36, %r922;
	ld.shared.u32 	%r924, [%r923+4];
	mov.u32 	%r925, %r2694;
	shl.b32 	%r926, %r925, 2;
	add.s32 	%r927, %r56, %r926;
	ld.shared.u32 	%r928, [%r927+12];
	add.s32 	%r929, %r928, %r924;
	min.s32 	%r930, %r920, %r929;
	mov.u32 	%r931, %r2693;
	shl.b32 	%r932, %r931, 2;
	add.s32 	%r933, %r36, %r932;
	ld.shared.u32 	%r934, [%r933+8];
	mov.u32 	%r935, %r2694;
	shl.b32 	%r936, %r935, 2;
	add.s32 	%r937, %r56, %r936;
	ld.shared.u32 	%r938, [%r937];
	add.s32 	%r939, %r938, %r934;
	min.s32 	%r940, %r868, %r939;
	mov.u32 	%r941, %r2693;
	shl.b32 	%r942, %r941, 2;
	add.s32 	%r943, %r36, %r942;
	ld.shared.u32 	%r944, [%r943+12];
	mov.u32 	%r945, %r2694;
	shl.b32 	%r946, %r945, 2;
	add.s32 	%r947, %r56, %r946;
	ld.shared.u32 	%r948, [%r947+8];
	add.s32 	%r949, %r948, %r944;
	min.s32 	%r950, %r940, %r949;
	mov.u32 	%r951, %r2693;
	shl.b32 	%r952, %r951, 2;
	add.s32 	%r953, %r36, %r952;
	ld.shared.u32 	%r954, [%r953+8];
	mov.u32 	%r955, %r2694;
	shl.b32 	%r956, %r955, 2;
	add.s32 	%r957, %r56, %r956;
	ld.shared.u32 	%r958, [%r957+4];
	add.s32 	%r959, %r958, %r954;
	min.s32 	%r960, %r888, %r959;
	mov.u32 	%r961, %r2693;
	shl.b32 	%r962, %r961, 2;
	add.s32 	%r963, %r36, %r962;
	ld.shared.u32 	%r964, [%r963+12];
	mov.u32 	%r965, %r2694;
	shl.b32 	%r966, %r965, 2;
	add.s32 	%r967, %r56, %r966;
	ld.shared.u32 	%r968, [%r967+12];
	add.s32 	%r969, %r968, %r964;
	min.s32 	%r970, %r960, %r969;
	or.b32  	%r971, %r16, 44;
	mov.u32 	%r2693, %r971;
	add.s32 	%r972, %r17, 1408;
	mov.u32 	%r2694, %r972;
	mov.u32 	%r973, %r2693;
	shl.b32 	%r974, %r973, 2;
	add.s32 	%r975, %r36, %r974;
	ld.shared.u32 	%r976, [%r975];
	mov.u32 	%r977, %r2694;
	shl.b32 	%r978, %r977, 2;
	add.s32 	%r979, %r56, %r978;
	ld.shared.u32 	%r980, [%r979];
	add.s32 	%r981, %r980, %r976;
	min.s32 	%r982, %r910, %r981;
	mov.u32 	%r983, %r2693;
	shl.b32 	%r984, %r983, 2;
	add.s32 	%r985, %r36, %r984;
	ld.shared.u32 	%r986, [%r985+4];
	mov.u32 	%r987, %r2694;
	shl.b32 	%r988, %r987, 2;
	add.s32 	%r989, %r56, %r988;
	ld.shared.u32 	%r990, [%r989+8];
	add.s32 	%r991, %r990, %r986;
	min.s32 	%r992, %r982, %r991;
	mov.u32 	%r993, %r2693;
	shl.b32 	%r994, %r993, 2;
	add.s32 	%r995, %r36, %r994;
	ld.shared.u32 	%r996, [%r995];
	mov.u32 	%r997, %r2694;
	shl.b32 	%r998, %r997, 2;
	add.s32 	%r999, %r56, %r998;
	ld.shared.u32 	%r1000, [%r999+4];
	add.s32 	%r1001, %r1000, %r996;
	min.s32 	%r1002, %r930, %r1001;
	mov.u32 	%r1003, %r2693;
	shl.b32 	%r1004, %r1003, 2;
	add.s32 	%r1005, %r36, %r1004;
	ld.shared.u32 	%r1006, [%r1005+4];
	mov.u32 	%r1007, %r2694;
	shl.b32 	%r1008, %r1007, 2;
	add.s32 	%r1009, %r56, %r1008;
	ld.shared.u32 	%r1010, [%r1009+12];
	add.s32 	%r1011, %r1010, %r1006;
	min.s32 	%r1012, %r1002, %r1011;
	mov.u32 	%r1013, %r2693;
	shl.b32 	%r1014, %r1013, 2;
	add.s32 	%r1015, %r36, %r1014;
	ld.shared.u32 	%r1016, [%r1015+8];
	mov.u32 	%r1017, %r2694;
	shl.b32 	%r1018, %r1017, 2;
	add.s32 	%r1019, %r56, %r1018;
	ld.shared.u32 	%r1020, [%r1019];
	add.s32 	%r1021, %r1020, %r1016;
	min.s32 	%r1022, %r950, %r1021;
	mov.u32 	%r1023, %r2693;
	shl.b32 	%r1024, %r1023, 2;
	add.s32 	%r1025, %r36, %r1024;
	ld.shared.u32 	%r1026, [%r1025+12];
	mov.u32 	%r1027, %r2694;
	shl.b32 	%r1028, %r1027, 2;
	add.s32 	%r1029, %r56, %r1028;
	ld.shared.u32 	%r1030, [%r1029+8];
	add.s32 	%r1031, %r1030, %r1026;
	min.s32 	%r1032, %r1022, %r1031;
	mov.u32 	%r1033, %r2693;
	shl.b32 	%r1034, %r1033, 2;
	add.s32 	%r1035, %r36, %r1034;
	ld.shared.u32 	%r1036, [%r1035+8];
	mov.u32 	%r1037, %r2694;
	shl.b32 	%r1038, %r1037, 2;
	add.s32 	%r1039, %r56, %r1038;
	ld.shared.u32 	%r1040, [%r1039+4];
	add.s32 	%r1041, %r1040, %r1036;
	min.s32 	%r1042, %r970, %r1041;
	mov.u32 	%r1043, %r2693;
	shl.b32 	%r1044, %r1043, 2;
	add.s32 	%r1045, %r36, %r1044;
	ld.shared.u32 	%r1046, [%r1045+12];
	mov.u32 	%r1047, %r2694;
	shl.b32 	%r1048, %r1047, 2;
	add.s32 	%r1049, %r56, %r1048;
	ld.shared.u32 	%r1050, [%r1049+12];
	add.s32 	%r1051, %r1050, %r1046;
	min.s32 	%r1052, %r1042, %r1051;
	or.b32  	%r1053, %r16, 48;
	mov.u32 	%r2693, %r1053;
	add.s32 	%r1054, %r17, 1536;
	mov.u32 	%r2694, %r1054;
	mov.u32 	%r1055, %r2693;
	shl.b32 	%r1056, %r1055, 2;
	add.s32 	%r1057, %r36, %r1056;
	ld.shared.u32 	%r1058, [%r1057];
	mov.u32 	%r1059, %r2694;
	shl.b32 	%r1060, %r1059, 2;
	add.s32 	%r1061, %r56, %r1060;
	ld.shared.u32 	%r1062, [%r1061];
	add.s32 	%r1063, %r1062, %r1058;
	min.s32 	%r1064, %r992, %r1063;
	mov.u32 	%r1065, %r2693;
	shl.b32 	%r1066, %r1065, 2;
	add.s32 	%r1067, %r36, %r1066;
	ld.shared.u32 	%r1068, [%r1067+4];
	mov.u32 	%r1069, %r2694;
	shl.b32 	%r1070, %r1069, 2;
	add.s32 	%r1071, %r56, %r1070;
	ld.shared.u32 	%r1072, [%r1071+8];
	add.s32 	%r1073, %r1072, %r1068;
	min.s32 	%r1074, %r1064, %r1073;
	mov.u32 	%r1075, %r2693;
	shl.b32 	%r1076, %r1075, 2;
	add.s32 	%r1077, %r36, %r1076;
	ld.shared.u32 	%r1078, [%r1077];
	mov.u32 	%r1079, %r2694;
	shl.b32 	%r1080, %r1079, 2;
	add.s32 	%r1081, %r56, %r1080;
	ld.shared.u32 	%r1082, [%r1081+4];
	add.s32 	%r1083, %r1082, %r1078;
	min.s32 	%r1084, %r1012, %r1083;
	mov.u32 	%r1085, %r2693;
	shl.b32 	%r1086, %r1085, 2;
	add.s32 	%r1087, %r36, %r1086;
	ld.shared.u32 	%r1088, [%r1087+4];
	mov.u32 	%r1089, %r2694;
	shl.b32 	%r1090, %r1089, 2;
	add.s32 	%r1091, %r56, %r1090;
	ld.shared.u32 	%r1092, [%r1091+12];
	add.s32 	%r1093, %r1092, %r1088;
	min.s32 	%r1094, %r1084, %r1093;
	mov.u32 	%r1095, %r2693;
	shl.b32 	%r1096, %r1095, 2;
	add.s32 	%r1097, %r36, %r1096;
	ld.shared.u32 	%r1098, [%r1097+8];
	mov.u32 	%r1099, %r2694;
	shl.b32 	%r1100, %r1099, 2;
	add.s32 	%r1101, %r56, %r1100;
	ld.shared.u32 	%r1102, [%r1101];
	add.s32 	%r1103, %r1102, %r1098;
	min.s32 	%r1104, %r1032, %r1103;
	mov.u32 	%r1105, %r2693;
	shl.b32 	%r1106, %r1105, 2;
	add.s32 	%r1107, %r36, %r1106;
	ld.shared.u32 	%r1108, [%r1107+12];
	mov.u32 	%r1109, %r2694;
	shl.b32 	%r1110, %r1109, 2;
	add.s32 	%r1111, %r56, %r1110;
	ld.shared.u32 	%r1112, [%r1111+8];
	add.s32 	%r1113, %r1112, %r1108;
	min.s32 	%r1114, %r1104, %r1113;
	mov.u32 	%r1115, %r2693;
	shl.b32 	%r1116, %r1115, 2;
	add.s32 	%r1117, %r36, %r1116;
	ld.shared.u32 	%r1118, [%r1117+8];
	mov.u32 	%r1119, %r2694;
	shl.b32 	%r1120, %r1119, 2;
	add.s32 	%r1121, %r56, %r1120;
	ld.shared.u32 	%r1122, [%r1121+4];
	add.s32 	%r1123, %r1122, %r1118;
	min.s32 	%r1124, %r1052, %r1123;
	mov.u32 	%r1125, %r2693;
	shl.b32 	%r1126, %r1125, 2;
	add.s32 	%r1127, %r36, %r1126;
	ld.shared.u32 	%r1128, [%r1127+12];
	mov.u32 	%r1129, %r2694;
	shl.b32 	%r1130, %r1129, 2;
	add.s32 	%r1131, %r56, %r1130;
	ld.shared.u32 	%r1132, [%r1131+12];
	add.s32 	%r1133, %r1132, %r1128;
	min.s32 	%r1134, %r1124, %r1133;
	or.b32  	%r1135, %r16, 52;
	mov.u32 	%r2693, %r1135;
	add.s32 	%r1136, %r17, 1664;
	mov.u32 	%r2694, %r1136;
	mov.u32 	%r1137, %r2693;
	shl.b32 	%r1138, %r1137, 2;
	add.s32 	%r1139, %r36, %r1138;
	ld.shared.u32 	%r1140, [%r1139];
	mov.u32 	%r1141, %r2694;
	shl.b32 	%r1142, %r1141, 2;
	add.s32 	%r1143, %r56, %r1142;
	ld.shared.u32 	%r1144, [%r1143];
	add.s32 	%r1145, %r1144, %r1140;
	min.s32 	%r1146, %r1074, %r1145;
	mov.u32 	%r1147, %r2693;
	shl.b32 	%r1148, %r1147, 2;
	add.s32 	%r1149, %r36, %r1148;
	ld.shared.u32 	%r1150, [%r1149+4];
	mov.u32 	%r1151, %r2694;
	shl.b32 	%r1152, %r1151, 2;
	add.s32 	%r1153, %r56, %r1152;
	ld.shared.u32 	%r1154, [%r1153+8];
	add.s32 	%r1155, %r1154, %r1150;
	min.s32 	%r1156, %r1146, %r1155;
	mov.u32 	%r1157, %r2693;
	shl.b32 	%r1158, %r1157, 2;
	add.s32 	%r1159, %r36, %r1158;
	ld.shared.u32 	%r1160, [%r1159];
	mov.u32 	%r1161, %r2694;
	shl.b32 	%r1162, %r1161, 2;
	add.s32 	%r1163, %r56, %r1162;
	ld.shared.u32 	%r1164, [%r1163+4];
	add.s32 	%r1165, %r1164, %r1160;
	min.s32 	%r1166, %r1094, %r1165;
	mov.u32 	%r1167, %r2693;
	shl.b32 	%r1168, %r1167, 2;
	add.s32 	%r1169, %r36, %r1168;
	ld.shared.u32 	%r1170, [%r1169+4];
	mov.u32 	%r1171, %r2694;
	shl.b32 	%r1172, %r1171, 2;
	add.s32 	%r1173, %r56, %r1172;
	ld.shared.u32 	%r1174, [%r1173+12];
	add.s32 	%r1175, %r1174, %r1170;
	min.s32 	%r1176, %r1166, %r1175;
	mov.u32 	%r1177, %r2693;
	shl.b32 	%r1178, %r1177, 2;
	add.s32 	%r1179, %r36, %r1178;
	ld.shared.u32 	%r1180, [%r1179+8];
	mov.u32 	%r1181, %r2694;
	shl.b32 	%r1182, %r1181, 2;
	add.s32 	%r1183, %r56, %r1182;
	ld.shared.u32 	%r1184, [%r1183];
	add.s32 	%r1185, %r1184, %r1180;
	min.s32 	%r1186, %r1114, %r1185;
	mov.u32 	%r1187, %r2693;
	shl.b32 	%r1188, %r1187, 2;
	add.s32 	%r1189, %r36, %r1188;
	ld.shared.u32 	%r1190, [%r1189+12];
	mov.u32 	%r1191, %r2694;
	shl.b32 	%r1192, %r1191, 2;
	add.s32 	%r1193, %r56, %r1192;
	ld.shared.u32 	%r1194, [%r1193+8];
	add.s32 	%r1195, %r1194, %r1190;
	min.s32 	%r1196, %r1186, %r1195;
	mov.u32 	%r1197, %r2693;
	shl.b32 	%r1198, %r1197, 2;
	add.s32 	%r1199, %r36, %r1198;
	ld.shared.u32 	%r1200, [%r1199+8];
	mov.u32 	%r1201, %r2694;
	shl.b32 	%r1202, %r1201, 2;
	add.s32 	%r1203, %r56, %r1202;
	ld.shared.u32 	%r1204, [%r1203+4];
	add.s32 	%r1205, %r1204, %r1200;
	min.s32 	%r1206, %r1134, %r1205;
	mov.u32 	%r1207, %r2693;
	shl.b32 	%r1208, %r1207, 2;
	add.s32 	%r1209, %r36, %r1208;
	ld.shared.u32 	%r1210, [%r1209+12];
	mov.u32 	%r1211, %r2694;
	shl.b32 	%r1212, %r1211, 2;
	add.s32 	%r1213, %r56, %r1212;
	ld.shared.u32 	%r1214, [%r1213+12];
	add.s32 	%r1215, %r1214, %r1210;
	min.s32 	%r1216, %r1206, %r1215;
	or.b32  	%r1217, %r16, 56;
	mov.u32 	%r2693, %r1217;
	add.s32 	%r1218, %r17, 1792;
	mov.u32 	%r2694, %r1218;
	mov.u32 	%r1219, %r2693;
	shl.b32 	%r1220, %r1219, 2;
	add.s32 	%r1221, %r36, %r1220;
	ld.shared.u32 	%r1222, [%r1221];
	mov.u32 	%r1223, %r2694;
	shl.b32 	%r1224, %r1223, 2;
	add.s32 	%r1225, %r56, %r1224;
	ld.shared.u32 	%r1226, [%r1225];
	add.s32 	%r1227, %r1226, %r1222;
	min.s32 	%r1228, %r1156, %r1227;
	mov.u32 	%r1229, %r2693;
	shl.b32 	%r1230, %r1229, 2;
	add.s32 	%r1231, %r36, %r1230;
	ld.shared.u32 	%r1232, [%r1231+4];
	mov.u32 	%r1233, %r2694;
	shl.b32 	%r1234, %r1233, 2;
	add.s32 	%r1235, %r56, %r1234;
	ld.shared.u32 	%r1236, [%r1235+8];
	add.s32 	%r1237, %r1236, %r1232;
	min.s32 	%r1238, %r1228, %r1237;
	mov.u32 	%r1239, %r2693;
	shl.b32 	%r1240, %r1239, 2;
	add.s32 	%r1241, %r36, %r1240;
	ld.shared.u32 	%r1242, [%r1241];
	mov.u32 	%r1243, %r2694;
	shl.b32 	%r1244, %r1243, 2;
	add.s32 	%r1245, %r56, %r1244;
	ld.shared.u32 	%r1246, [%r1245+4];
	add.s32 	%r1247, %r1246, %r1242;
	min.s32 	%r1248, %r1176, %r1247;
	mov.u32 	%r1249, %r2693;
	shl.b32 	%r1250, %r1249, 2;
	add.s32 	%r1251, %r36, %r1250;
	ld.shared.u32 	%r1252, [%r1251+4];
	mov.u32 	%r1253, %r2694;
	shl.b32 	%r1254, %r1253, 2;
	add.s32 	%r1255, %r56, %r1254;
	ld.shared.u32 	%r1256, [%r1255+12];
	add.s32 	%r1257, %r1256, %r1252;
	min.s32 	%r1258, %r1248, %r1257;
	mov.u32 	%r1259, %r2693;
	shl.b32 	%r1260, %r1259, 2;
	add.s32 	%r1261, %r36, %r1260;
	ld.shared.u32 	%r1262, [%r1261+8];
	mov.u32 	%r1263, %r2694;
	shl.b32 	%r1264, %r1263, 2;
	add.s32 	%r1265, %r56, %r1264;
	ld.shared.u32 	%r1266, [%r1265];
	add.s32 	%r1267, %r1266, %r1262;
	min.s32 	%r1268, %r1196, %r1267;
	mov.u32 	%r1269, %r2693;
	shl.b32 	%r1270, %r1269, 2;
	add.s32 	%r1271, %r36, %r1270;
	ld.shared.u32 	%r1272, [%r1271+12];
	mov.u32 	%r1273, %r2694;
	shl.b32 	%r1274, %r1273, 2;
	add.s32 	%r1275, %r56, %r1274;
	ld.shared.u32 	%r1276, [%r1275+8];
	add.s32 	%r1277, %r1276, %r1272;
	min.s32 	%r1278, %r1268, %r1277;
	mov.u32 	%r1279, %r2693;
	shl.b32 	%r1280, %r1279, 2;
	add.s32 	%r1281, %r36, %r1280;
	ld.shared.u32 	%r1282, [%r1281+8];
	mov.u32 	%r1283, %r2694;
	shl.b32 	%r1284, %r1283, 2;
	add.s32 	%r1285, %r56, %r1284;
	ld.shared.u32 	%r1286, [%r1285+4];
	add.s32 	%r1287, %r1286, %r1282;
	min.s32 	%r1288, %r1216, %r1287;
	mov.u32 	%r1289, %r2693;
	shl.b32 	%r1290, %r1289, 2;
	add.s32 	%r1291, %r36, %r1290;
	ld.shared.u32 	%r1292, [%r1291+12];
	mov.u32 	%r1293, %r2694;
	shl.b32 	%r1294, %r1293, 2;
	add.s32 	%r1295, %r56, %r1294;
	ld.shared.u32 	%r1296, [%r1295+12];
	add.s32 	%r1297, %r1296, %r1292;
	min.s32 	%r1298, %r1288, %r1297;
	or.b32  	%r1299, %r16, 60;
	mov.u32 	%r2693, %r1299;
	add.s32 	%r1300, %r17, 1920;
	mov.u32 	%r2694, %r1300;
	mov.u32 	%r1301, %r2693;
	shl.b32 	%r1302, %r1301, 2;
	add.s32 	%r1303, %r36, %r1302;
	ld.shared.u32 	%r1304, [%r1303];
	mov.u32 	%r1305, %r2694;
	shl.b32 	%r1306, %r1305, 2;
	add.s32 	%r1307, %r56, %r1306;
	ld.shared.u32 	%r1308, [%r1307];
	add.s32 	%r1309, %r1308, %r1304;
	min.s32 	%r1310, %r1238, %r1309;
	mov.u32 	%r1311, %r2693;
	shl.b32 	%r1312, %r1311, 2;
	add.s32 	%r1313, %r36, %r1312;
	ld.shared.u32 	%r1314, [%r1313+4];
	mov.u32 	%r1315, %r2694;
	shl.b32 	%r1316, %r1315, 2;
	add.s32 	%r1317, %r56, %r1316;
	ld.shared.u32 	%r1318, [%r1317+8];
	add.s32 	%r1319, %r1318, %r1314;
	min.s32 	%r1320, %r1310, %r1319;
	mov.u32 	%r1321, %r2693;
	shl.b32 	%r1322, %r1321, 2;
	add.s32 	%r1323, %r36, %r1322;
	ld.shared.u32 	%r1324, [%r1323];
	mov.u32 	%r1325, %r2694;
	shl.b32 	%r1326, %r1325, 2;
	add.s32 	%r1327, %r56, %r1326;
	ld.shared.u32 	%r1328, [%r1327+4];
	add.s32 	%r1329, %r1328, %r1324;
	min.s32 	%r1330, %r1258, %r1329;
	mov.u32 	%r1331, %r2693;
	shl.b32 	%r1332, %r1331, 2;
	add.s32 	%r1333, %r36, %r1332;
	ld.shared.u32 	%r1334, [%r1333+4];
	mov.u32 	%r1335, %r2694;
	shl.b32 	%r1336, %r1335, 2;
	add.s32 	%r1337, %r56, %r1336;
	ld.shared.u32 	%r1338, [%r1337+12];
	add.s32 	%r1339, %r1338, %r1334;
	min.s32 	%r1340, %r1330, %r1339;
	mov.u32 	%r1341, %r2693;
	shl.b32 	%r1342, %r1341, 2;
	add.s32 	%r1343, %r36, %r1342;
	ld.shared.u32 	%r1344, [%r1343+8];
	mov.u32 	%r1345, %r2694;
	shl.b32 	%r1346, %r1345, 2;
	add.s32 	%r1347, %r56, %r1346;
	ld.shared.u32 	%r1348, [%r1347];
	add.s32 	%r1349, %r1348, %r1344;
	min.s32 	%r1350, %r1278, %r1349;
	mov.u32 	%r1351, %r2693;
	shl.b32 	%r1352, %r1351, 2;
	add.s32 	%r1353, %r36, %r1352;
	ld.shared.u32 	%r1354, [%r1353+12];
	mov.u32 	%r1355, %r2694;
	shl.b32 	%r1356, %r1355, 2;
	add.s32 	%r1357, %r56, %r1356;
	ld.shared.u32 	%r1358, [%r1357+8];
	add.s32 	%r1359, %r1358, %r1354;
	min.s32 	%r1360, %r1350, %r1359;
	mov.u32 	%r1361, %r2693;
	shl.b32 	%r1362, %r1361, 2;
	add.s32 	%r1363, %r36, %r1362;
	ld.shared.u32 	%r1364, [%r1363+8];
	mov.u32 	%r1365, %r2694;
	shl.b32 	%r1366, %r1365, 2;
	add.s32 	%r1367, %r56, %r1366;
	ld.shared.u32 	%r1368, [%r1367+4];
	add.s32 	%r1369, %r1368, %r1364;
	min.s32 	%r1370, %r1298, %r1369;
	mov.u32 	%r1371, %r2693;
	shl.b32 	%r1372, %r1371, 2;
	add.s32 	%r1373, %r36, %r1372;
	ld.shared.u32 	%r1374, [%r1373+12];
	mov.u32 	%r1375, %r2694;
	shl.b32 	%r1376, %r1375, 2;
	add.s32 	%r1377, %r56, %r1376;
	ld.shared.u32 	%r1378, [%r1377+12];
	add.s32 	%r1379, %r1378, %r1374;
	min.s32 	%r1380, %r1370, %r1379;
	or.b32  	%r1381, %r16, 64;
	mov.u32 	%r2693, %r1381;
	add.s32 	%r1382, %r17, 2048;
	mov.u32 	%r2694, %r1382;
	mov.u32 	%r1383, %r2693;
	shl.b32 	%r1384, %r1383, 2;
	add.s32 	%r1385, %r36, %r1384;
	ld.shared.u32 	%r1386, [%r1385];
	mov.u32 	%r1387, %r2694;
	shl.b32 	%r1388, %r1387, 2;
	add.s32 	%r1389, %r56, %r1388;
	ld.shared.u32 	%r1390, [%r1389];
	add.s32 	%r1391, %r1390, %r1386;
	min.s32 	%r1392, %r1320, %r1391;
	mov.u32 	%r1393, %r2693;
	shl.b32 	%r1394, %r1393, 2;
	add.s32 	%r1395, %r36, %r1394;
	ld.shared.u32 	%r1396, [%r1395+4];
	mov.u32 	%r1397, %r2694;
	shl.b32 	%r1398, %r1397, 2;
	add.s32 	%r1399, %r56, %r1398;
	ld.shared.u32 	%r1400, [%r1399+8];
	add.s32 	%r1401, %r1400, %r1396;
	min.s32 	%r1402, %r1392, %r1401;
	mov.u32 	%r1403, %r2693;
	shl.b32 	%r1404, %r1403, 2;
	add.s32 	%r1405, %r36, %r1404;
	ld.shared.u32 	%r1406, [%r1405];
	mov.u32 	%r1407, %r2694;
	shl.b32 	%r1408, %r1407, 2;
	add.s32 	%r1409, %r56, %r1408;
	ld.shared.u32 	%r1410, [%r1409+4];
	add.s32 	%r1411, %r1410, %r1406;
	min.s32 	%r1412, %r1340, %r1411;
	mov.u32 	%r1413, %r2693;
	shl.b32 	%r1414, %r1413, 2;
	add.s32 	%r1415, %r36, %r1414;
	ld.shared.u32 	%r1416, [%r1415+4];
	mov.u32 	%r1417, %r2694;
	shl.b32 	%r1418, %r1417, 2;
	add.s32 	%r1419, %r56, %r1418;
	ld.shared.u32 	%r1420, [%r1419+12];
	add.s32 	%r1421, %r1420, %r1416;
	min.s32 	%r1422, %r1412, %r1421;
	mov.u32 	%r1423, %r2693;
	shl.b32 	%r1424, %r1423, 2;
	add.s32 	%r1425, %r36, %r1424;
	ld.shared.u32 	%r1426, [%r1425+8];
	mov.u32 	%r1427, %r2694;
	shl.b32 	%r1428, %r1427, 2;
	add.s32 	%r1429, %r56, %r1428;
	ld.shared.u32 	%r1430, [%r1429];
	add.s32 	%r1431, %r1430, %r1426;
	min.s32 	%r1432, %r1360, %r1431;
	mov.u32 	%r1433, %r2693;
	shl.b32 	%r1434, %r1433, 2;
	add.s32 	%r1435, %r36, %r1434;
	ld.shared.u32 	%r1436, [%r1435+12];
	mov.u32 	%r1437, %r2694;
	shl.b32 	%r1438, %r1437, 2;
	add.s32 	%r1439, %r56, %r1438;
	ld.shared.u32 	%r1440, [%r1439+8];
	add.s32 	%r1441, %r1440, %r1436;
	min.s32 	%r1442, %r1432, %r1441;
	mov.u32 	%r1443, %r2693;
	shl.b32 	%r1444, %r1443, 2;
	add.s32 	%r1445, %r36, %r1444;
	ld.shared.u32 	%r1446, [%r1445+8];
	mov.u32 	%r1447, %r2694;
	shl.b32 	%r1448, %r1447, 2;
	add.s32 	%r1449, %r56, %r1448;
	ld.shared.u32 	%r1450, [%r1449+4];
	add.s32 	%r1451, %r1450, %r1446;
	min.s32 	%r1452, %r1380, %r1451;
	mov.u32 	%r1453, %r2693;
	shl.b32 	%r1454, %r1453, 2;
	add.s32 	%r1455, %r36, %r1454;
	ld.shared.u32 	%r1456, [%r1455+12];
	mov.u32 	%r1457, %r2694;
	shl.b32 	%r1458, %r1457, 2;
	add.s32 	%r1459, %r56, %r1458;
	ld.shared.u32 	%r1460, [%r1459+12];
	add.s32 	%r1461, %r1460, %r1456;
	min.s32 	%r1462, %r1452, %r1461;
	or.b32  	%r1463, %r16, 68;
	mov.u32 	%r2693, %r1463;
	add.s32 	%r1464, %r17, 2176;
	mov.u32 	%r2694, %r1464;
	mov.u32 	%r1465, %r2693;
	shl.b32 	%r1466, %r1465, 2;
	add.s32 	%r1467, %r36, %r1466;
	ld.shared.u32 	%r1468, [%r1467];
	mov.u32 	%r1469, %r2694;
	shl.b32 	%r1470, %r1469, 2;
	add.s32 	%r1471, %r56, %r1470;
	ld.shared.u32 	%r1472, [%r1471];
	add.s32 	%r1473, %r1472, %r1468;
	min.s32 	%r1474, %r1402, %r1473;
	mov.u32 	%r1475, %r2693;
	shl.b32 	%r1476, %r1475, 2;
	add.s32 	%r1477, %r36, %r1476;
	ld.shared.u32 	%r1478, [%r1477+4];
	mov.u32 	%r1479, %r2694;
	shl.b32 	%r1480, %r1479, 2;
	add.s32 	%r1481, %r56, %r1480;
	ld.shared.u32 	%r1482, [%r1481+8];
	add.s32 	%r1483, %r1482, %r1478;
	min.s32 	%r1484, %r1474, %r1483;
	mov.u32 	%r1485, %r2693;
	shl.b32 	%r1486, %r1485, 2;
	add.s32 	%r1487, %r36, %r1486;
	ld.shared.u32 	%r1488, [%r1487];
	mov.u32 	%r1489, %r2694;
	shl.b32 	%r1490, %r1489, 2;
	add.s32 	%r1491, %r56, %r1490;
	ld.shared.u32 	%r1492, [%r1491+4];
	add.s32 	%r1493, %r1492, %r1488;
	min.s32 	%r1494, %r1422, %r1493;
	mov.u32 	%r1495, %r2693;
	shl.b32 	%r1496, %r1495, 2;
	add.s32 	%r1497, %r36, %r1496;
	ld.shared.u32 	%r1498, [%r1497+4];
	mov.u32 	%r1499, %r2694;
	shl.b32 	%r1500, %r1499, 2;
	add.s32 	%r1501, %r56, %r1500;
	ld.shared.u32 	%r1502, [%r1501+12];
	add.s32 	%r1503, %r1502, %r1498;
	min.s32 	%r1504, %r1494, %r1503;
	mov.u32 	%r1505, %r2693;
	shl.b32 	%r1506, %r1505, 2;
	add.s32 	%r1507, %r36, %r1506;
	ld.shared.u32 	%r1508, [%r1507+8];
	mov.u32 	%r1509, %r2694;
	shl.b32 	%r1510, %r1509, 2;
	add.s32 	%r1511, %r56, %r1510;
	ld.shared.u32 	%r1512, [%r1511];
	add.s32 	%r1513, %r1512, %r1508;
	min.s32 	%r1514, %r1442, %r1513;
	mov.u32 	%r1515, %r2693;
	shl.b32 	%r1516, %r1515, 2;
	add.s32 	%r1517, %r36, %r1516;
	ld.shared.u32 	%r1518, [%r1517+12];
	mov.u32 	%r1519, %r2694;
	shl.b32 	%r1520, %r1519, 2;
	add.s32 	%r1521, %r56, %r1520;
	ld.shared.u32 	%r1522, [%r1521+8];
	add.s32 	%r1523, %r1522, %r1518;
	min.s32 	%r1524, %r1514, %r1523;
	mov.u32 	%r1525, %r2693;
	shl.b32 	%r1526, %r1525, 2;
	add.s32 	%r1527, %r36, %r1526;
	ld.shared.u32 	%r1528, [%r1527+8];
	mov.u32 	%r1529, %r2694;
	shl.b32 	%r1530, %r1529, 2;
	add.s32 	%r1531, %r56, %r1530;
	ld.shared.u32 	%r1532, [%r1531+4];
	add.s32 	%r1533, %r1532, %r1528;
	min.s32 	%r1534, %r1462, %r1533;
	mov.u32 	%r1535, %r2693;
	shl.b32 	%r1536, %r1535, 2;
	add.s32 	%r1537, %r36, %r1536;
	ld.shared.u32 	%r1538, [%r1537+12];
	mov.u32 	%r1539, %r2694;
	shl.b32 	%r1540, %r1539, 2;
	add.s32 	%r1541, %r56, %r1540;
	ld.shared.u32 	%r1542, [%r1541+12];
	add.s32 	%r1543, %r1542, %r1538;
	min.s32 	%r1544, %r1534, %r1543;
	or.b32  	%r1545, %r16, 72;
	mov.u32 	%r2693, %r1545;
	add.s32 	%r1546, %r17, 2304;
	mov.u32 	%r2694, %r1546;
	mov.u32 	%r1547, %r2693;
	shl.b32 	%r1548, %r1547, 2;
	add.s32 	%r1549, %r36, %r1548;
	ld.shared.u32 	%r1550, [%r1549];
	mov.u32 	%r1551, %r2694;
	shl.b32 	%r1552, %r1551, 2;
	add.s32 	%r1553, %r56, %r1552;
	ld.shared.u32 	%r1554, [%r1553];
	add.s32 	%r1555, %r1554, %r1550;
	min.s32 	%r1556, %r1484, %r1555;
	mov.u32 	%r1557, %r2693;
	shl.b32 	%r1558, %r1557, 2;
	add.s32 	%r1559, %r36, %r1558;
	ld.shared.u32 	%r1560, [%r1559+4];
	mov.u32 	%r1561, %r2694;
	shl.b32 	%r1562, %r1561, 2;
	add.s32 	%r1563, %r56, %r1562;
	ld.shared.u32 	%r1564, [%r1563+8];
	add.s32 	%r1565, %r1564, %r1560;
	min.s32 	%r1566, %r1556, %r1565;
	mov.u32 	%r1567, %r2693;
	shl.b32 	%r1568, %r1567, 2;
	add.s32 	%r1569, %r36, %r1568;
	ld.shared.u32 	%r1570, [%r1569];
	mov.u32 	%r1571, %r2694;
	shl.b32 	%r1572, %r1571, 2;
	add.s32 	%r1573, %r56, %r1572;
	ld.shared.u32 	%r1574, [%r1573+4];
	add.s32 	%r1575, %r1574, %r1570;
	min.s32 	%r1576, %r1504, %r1575;
	mov.u32 	%r1577, %r2693;
	shl.b32 	%r1578, %r1577, 2;
	add.s32 	%r1579, %r36, %r1578;
	ld.shared.u32 	%r1580, [%r1579+4];
	mov.u32 	%r1581, %r2694;
	shl.b32 	%r1582, %r1581, 2;
	add.s32 	%r1583, %r56, %r1582;
	ld.shared.u32 	%r1584, [%r1583+12];
	add.s32 	%r1585, %r1584, %r1580;
	min.s32 	%r1586, %r1576, %r1585;
	mov.u32 	%r1587, %r2693;
	shl.b32 	%r1588, %r1587, 2;
	add.s32 	%r1589, %r36, %r1588;
	ld.shared.u32 	%r1590, [%r1589+8];
	mov.u32 	%r1591, %r2694;
	shl.b32 	%r1592, %r1591, 2;
	add.s32 	%r1593, %r56, %r1592;
	ld.shared.u32 	%r1594, [%r1593];
	add.s32 	%r1595, %r1594, %r1590;
	min.s32 	%r1596, %r1524, %r1595;
	mov.u32 	%r1597, %r2693;
	shl.b32 	%r1598, %r1597, 2;
	add.s32 	%r1599, %r36, %r1598;
	ld.shared.u32 	%r1600, [%r1599+12];
	mov.u32 	%r1601, %r2694;
	shl.b32 	%r1602, %r1601, 2;
	add.s32 	%r1603, %r56, %r1602;
	ld.shared.u32 	%r1604, [%r1603+8];
	add.s32 	%r1605, %r1604, %r1600;
	min.s32 	%r1606, %r1596, %r1605;
	mov.u32 	%r1607, %r2693;
	shl.b32 	%r1608, %r1607, 2;
	add.s32 	%r1609, %r36, %r1608;
	ld.shared.u32 	%r1610, [%r1609+8];
	mov.u32 	%r1611, %r2694;
	shl.b32 	%r1612, %r1611, 2;
	add.s32 	%r1613, %r56, %r1612;
	ld.shared.u32 	%r1614, [%r1613+4];
	add.s32 	%r1615, %r1614, %r1610;
	min.s32 	%r1616, %r1544, %r1615;
	mov.u32 	%r1617, %r2693;
	shl.b32 	%r1618, %r1617, 2;
	add.s32 	%r1619, %r36, %r1618;
	ld.shared.u32 	%r1620, [%r1619+12];
	mov.u32 	%r1621, %r2694;
	shl.b32 	%r1622, %r1621, 2;
	add.s32 	%r1623, %r56, %r1622;
	ld.shared.u32 	%r1624, [%r1623+12];
	add.s32 	%r1625, %r1624, %r1620;
	min.s32 	%r1626, %r1616, %r1625;
	or.b32  	%r1627, %r16, 76;
	mov.u32 	%r2693, %r1627;
	add.s32 	%r1628, %r17, 2432;
	mov.u32 	%r2694, %r1628;
	mov.u32 	%r1629, %r2693;
	shl.b32 	%r1630, %r1629, 2;
	add.s32 	%r1631, %r36, %r1630;
	ld.shared.u32 	%r1632, [%r1631];
	mov.u32 	%r1633, %r2694;
	shl.b32 	%r1634, %r1633, 2;
	add.s32 	%r1635, %r56, %r1634;
	ld.shared.u32 	%r1636, [%r1635];
	add.s32 	%r1637, %r1636, %r1632;
	min.s32 	%r1638, %r1566, %r1637;
	mov.u32 	%r1639, %r2693;
	shl.b32 	%r1640, %r1639, 2;
	add.s32 	%r1641, %r36, %r1640;
	ld.shared.u32 	%r1642, [%r1641+4];
	mov.u32 	%r1643, %r2694;
	shl.b32 	%r1644, %r1643, 2;
	add.s32 	%r1645, %r56, %r1644;
	ld.shared.u32 	%r1646, [%r1645+8];
	add.s32 	%r1647, %r1646, %r1642;
	min.s32 	%r1648, %r1638, %r1647;
	mov.u32 	%r1649, %r2693;
	shl.b32 	%r1650, %r1649, 2;
	add.s32 	%r1651, %r36, %r1650;
	ld.shared.u32 	%r1652, [%r1651];
	mov.u32 	%r1653, %r2694;
	shl.b32 	%r1654, %r1653, 2;
	add.s32 	%r1655, %r56, %r1654;
	ld.shared.u32 	%r1656, [%r1655+4];
	add.s32 	%r1657, %r1656, %r1652;
	min.s32 	%r1658, %r1586, %r1657;
	mov.u32 	%r1659, %r2693;
	shl.b32 	%r1660, %r1659, 2;
	add.s32 	%r1661, %r36, %r1660;
	ld.shared.u32 	%r1662, [%r1661+4];
	mov.u32 	%r1663, %r2694;
	shl.b32 	%r1664, %r1663, 2;
	add.s32 	%r1665, %r56, %r1664;
	ld.shared.u32 	%r1666, [%r1665+12];
	add.s32 	%r1667, %r1666, %r1662;
	min.s32 	%r1668, %r1658, %r1667;
	mov.u32 	%r1669, %r2693;
	shl.b32 	%r1670, %r1669, 2;
	add.s32 	%r1671, %r36, %r1670;
	ld.shared.u32 	%r1672, [%r1671+8];
	mov.u32 	%r1673, %r2694;
	shl.b32 	%r1674, %r1673, 2;
	add.s32 	%r1675, %r56, %r1674;
	ld.shared.u32 	%r1676, [%r1675];
	add.s32 	%r1677, %r1676, %r1672;
	min.s32 	%r1678, %r1606, %r1677;
	mov.u32 	%r1679, %r2693;
	shl.b32 	%r1680, %r1679, 2;
	add.s32 	%r1681, %r36, %r1680;
	ld.shared.u32 	%r1682, [%r1681+12];
	mov.u32 	%r1683, %r2694;
	shl.b32 	%r1684, %r1683, 2;
	add.s32 	%r1685, %r56, %r1684;
	ld.shared.u32 	%r1686, [%r1685+8];
	add.s32 	%r1687, %r1686, %r1682;
	min.s32 	%r1688, %r1678, %r1687;
	mov.u32 	%r1689, %r2693;
	shl.b32 	%r1690, %r1689, 2;
	add.s32 	%r1691, %r36, %r1690;
	ld.shared.u32 	%r1692, [%r1691+8];
	mov.u32 	%r1693, %r2694;
	shl.b32 	%r1694, %r1693, 2;
	add.s32 	%r1695, %r56, %r1694;
	ld.shared.u32 	%r1696, [%r1695+4];
	add.s32 	%r1697, %r1696, %r1692;
	min.s32 	%r1698, %r1626, %r1697;
	mov.u32 	%r1699, %r2693;
	shl.b32 	%r1700, %r1699, 2;
	add.s32 	%r1701, %r36, %r1700;
	ld.shared.u32 	%r1702, [%r1701+12];
	mov.u32 	%r1703, %r2694;
	shl.b32 	%r1704, %r1703, 2;
	add.s32 	%r1705, %r56, %r1704;
	ld.shared.u32 	%r1706, [%r1705+12];
	add.s32 	%r1707, %r1706, %r1702;
	min.s32 	%r1708, %r1698, %r1707;
	or.b32  	%r1709, %r16, 80;
	mov.u32 	%r2693, %r1709;
	add.s32 	%r1710, %r17, 2560;
	mov.u32 	%r2694, %r1710;
	mov.u32 	%r1711, %r2693;
	shl.b32 	%r1712, %r1711, 2;
	add.s32 	%r1713, %r36, %r1712;
	ld.shared.u32 	%r1714, [%r1713];
	mov.u32 	%r1715, %r2694;
	shl.b32 	%r1716, %r1715, 2;
	add.s32 	%r1717, %r56, %r1716;
	ld.shared.u32 	%r1718, [%r1717];
	add.s32 	%r1719, %r1718, %r1714;
	min.s32 	%r1720, %r1648, %r1719;
	mov.u32 	%r1721, %r2693;
	shl.b32 	%r1722, %r1721, 2;
	add.s32 	%r1723, %r36, %r1722;
	ld.shared.u32 	%r1724, [%r1723+4];
	mov.u32 	%r1725, %r2694;
	shl.b32 	%r1726, %r1725, 2;
	add.s32 	%r1727, %r56, %r1726;
	ld.shared.u32 	%r1728, [%r1727+8];
	add.s32 	%r1729, %r1728, %r1724;
	min.s32 	%r1730, %r1720, %r1729;
	mov.u32 	%r1731, %r2693;
	shl.b32 	%r1732, %r1731, 2;
	add.s32 	%r1733, %r36, %r1732;
	ld.shared.u32 	%r1734, [%r1733];
	mov.u32 	%r1735, %r2694;
	shl.b32 	%r1736, %r1735, 2;
	add.s32 	%r1737, %r56, %r1736;
	ld.shared.u32 	%r1738, [%r1737+4];
	add.s32 	%r1739, %r1738, %r1734;
	min.s32 	%r1740, %r1668, %r1739;
	mov.u32 	%r1741, %r2693;
	shl.b32 	%r1742, %r1741, 2;
	add.s32 	%r1743, %r36, %r1742;
	ld.shared.u32 	%r1744, [%r1743+4];
	mov.u32 	%r1745, %r2694;
	shl.b32 	%r1746, %r1745, 2;
	add.s32 	%r1747, %r56, %r1746;
	ld.shared.u32 	%r1748, [%r1747+12];
	add.s32 	%r1749, %r1748, %r1744;
	min.s32 	%r1750, %r1740, %r1749;
	mov.u32 	%r1751, %r2693;
	shl.b32 	%r1752, %r1751, 2;
	add.s32 	%r1753, %r36, %r1752;
	ld.shared.u32 	%r1754, [%r1753+8];
	mov.u32 	%r1755, %r2694;
	shl.b32 	%r1756, %r1755, 2;
	add.s32 	%r1757, %r56, %r1756;
	ld.shared.u32 	%r1758, [%r1757];
	add.s32 	%r1759, %r1758, %r1754;
	min.s32 	%r1760, %r1688, %r1759;
	mov.u32 	%r1761, %r2693;
	shl.b32 	%r1762, %r1761, 2;
	add.s32 	%r1763, %r36, %r1762;
	ld.shared.u32 	%r1764, [%r1763+12];
	mov.u32 	%r1765, %r2694;
	shl.b32 	%r1766, %r1765, 2;
	add.s32 	%r1767, %r56, %r1766;
	ld.shared.u32 	%r1768, [%r1767+8];
	add.s32 	%r1769, %r1768, %r1764;
	min.s32 	%r1770, %r1760, %r1769;
	mov.u32 	%r1771, %r2693;
	shl.b32 	%r1772, %r1771, 2;
	add.s32 	%r1773, %r36, %r1772;
	ld.shared.u32 	%r1774, [%r1773+8];
	mov.u32 	%r1775, %r2694;
	shl.b32 	%r1776, %r1775, 2;
	add.s32 	%r1777, %r56, %r1776;
	ld.shared.u32 	%r1778, [%r1777+4];
	add.s32 	%r1779, %r1778, %r1774;
	min.s32 	%r1780, %r1708, %r1779;
	mov.u32 	%r1781, %r2693;
	shl.b32 	%r1782, %r1781, 2;
	add.s32 	%r1783, %r36, %r1782;
	ld.shared.u32 	%r1784, [%r1783+12];
	mov.u32 	%r1785, %r2694;
	shl.b32 	%r1786, %r1785, 2;
	add.s32 	%r1787, %r56, %r1786;
	ld.shared.u32 	%r1788, [%r1787+12];
	add.s32 	%r1789, %r1788, %r1784;
	min.s32 	%r1790, %r1780, %r1789;
	or.b32  	%r1791, %r16, 84;
	mov.u32 	%r2693, %r1791;
	add.s32 	%r1792, %r17, 2688;
	mov.u32 	%r2694, %r1792;
	mov.u32 	%r1793, %r2693;
	shl.b32 	%r1794, %r1793, 2;
	add.s32 	%r1795, %r36, %r1794;
	ld.shared.u32 	%r1796, [%r1795];
	mov.u32 	%r1797, %r2694;
	shl.b32 	%r1798, %r1797, 2;
	add.s32 	%r1799, %r56, %r1798;
	ld.shared.u32 	%r1800, [%r1799];
	add.s32 	%r1801, %r1800, %r1796;
	min.s32 	%r1802, %r1730, %r1801;
	mov.u32 	%r1803, %r2693;
	shl.b32 	%r1804, %r1803, 2;
	add.s32 	%r1805, %r36, %r1804;
	ld.shared.u32 	%r1806, [%r1805+4];
	mov.u32 	%r1807, %r2694;
	shl.b32 	%r1808, %r1807, 2;
	add.s32 	%r1809, %r56, %r1808;
	ld.shared.u32 	%r1810, [%r1809+8];
	add.s32 	%r1811, %r1810, %r1806;
	min.s32 	%r1812, %r1802, %r1811;
	mov.u32 	%r1813, %r2693;
	shl.b32 	%r1814, %r1813, 2;
	add.s32 	%r1815, %r36, %r1814;
	ld.shared.u32 	%r1816, [%r1815];
	mov.u32 	%r1817, %r2694;
	shl.b32 	%r1818, %r1817, 2;
	add.s32 	%r1819, %r56, %r1818;
	ld.shared.u32 	%r1820, [%r1819+4];
	add.s32 	%r1821, %r1820, %r1816;
	min.s32 	%r1822, %r1750, %r1821;
	mov.u32 	%r1823, %r2693;
	shl.b32 	%r1824, %r1823, 2;
	add.s32 	%r1825, %r36, %r1824;
	ld.shared.u32 	%r1826, [%r1825+4];
	mov.u32 	%r1827, %r2694;
	shl.b32 	%r1828, %r1827, 2;
	add.s32 	%r1829, %r56, %r1828;
	ld.shared.u32 	%r1830, [%r1829+12];
	add.s32 	%r1831, %r1830, %r1826;
	min.s32 	%r1832, %r1822, %r1831;
	mov.u32 	%r1833, %r2693;
	shl.b32 	%r1834, %r1833, 2;
	add.s32 	%r1835, %r36, %r1834;
	ld.shared.u32 	%r1836, [%r1835+8];
	mov.u32 	%r1837, %r2694;
	shl.b32 	%r1838, %r1837, 2;
	add.s32 	%r1839, %r56, %r1838;
	ld.shared.u32 	%r1840, [%r1839];
	add.s32 	%r1841, %r1840, %r1836;
	min.s32 	%r1842, %r1770, %r1841;
	mov.u32 	%r1843, %r2693;
	shl.b32 	%r1844, %r1843, 2;
	add.s32 	%r1845, %r36, %r1844;
	ld.shared.u32 	%r1846, [%r1845+12];
	mov.u32 	%r1847, %r2694;
	shl.b32 	%r1848, %r1847, 2;
	add.s32 	%r1849, %r56, %r1848;
	ld.shared.u32 	%r1850, [%r1849+8];
	add.s32 	%r1851, %r1850, %r1846;
	min.s32 	%r1852, %r1842, %r1851;
	mov.u32 	%r1853, %r2693;
	shl.b32 	%r1854, %r1853, 2;
	add.s32 	%r1855, %r36, %r1854;
	ld.shared.u32 	%r1856, [%r1855+8];
	mov.u32 	%r1857, %r2694;
	shl.b32 	%r1858, %r1857, 2;
	add.s32 	%r1859, %r56, %r1858;
	ld.shared.u32 	%r1860, [%r1859+4];
	add.s32 	%r1861, %r1860, %r1856;
	min.s32 	%r1862, %r1790, %r1861;
	mov.u32 	%r1863, %r2693;
	shl.b32 	%r1864, %r1863, 2;
	add.s32 	%r1865, %r36, %r1864;
	ld.shared.u32 	%r1866, [%r1865+12];
	mov.u32 	%r1867, %r2694;
	shl.b32 	%r1868, %r1867, 2;
	add.s32 	%r1869, %r56, %r1868;
	ld.shared.u32 	%r1870, [%r1869+12];
	add.s32 	%r1871, %r1870, %r1866;
	min.s32 	%r1872, %r1862, %r1871;
	or.b32  	%r1873, %r16, 88;
	mov.u32 	%r2693, %r1873;
	add.s32 	%r1874, %r17, 2816;
	mov.u32 	%r2694, %r1874;
	mov.u32 	%r1875, %r2693;
	shl.b32 	%r1876, %r1875, 2;
	add.s32 	%r1877, %r36, %r1876;
	ld.shared.u32 	%r1878, [%r1877];
	mov.u32 	%r1879, %r2694;
	shl.b32 	%r1880, %r1879, 2;
	add.s32 	%r1881, %r56, %r1880;
	ld.shared.u32 	%r1882, [%r1881];
	add.s32 	%r1883, %r1882, %r1878;
	min.s32 	%r1884, %r1812, %r1883;
	mov.u32 	%r1885, %r2693;
	shl.b32 	%r1886, %r1885, 2;
	add.s32 	%r1887, %r36, %r1886;
	ld.shared.u32 	%r1888, [%r1887+4];
	mov.u32 	%r1889, %r2694;
	shl.b32 	%r1890, %r1889, 2;
	add.s32 	%r1891, %r56, %r1890;
	ld.shared.u32 	%r1892, [%r1891+8];
	add.s32 	%r1893, %r1892, %r1888;
	min.s32 	%r1894, %r1884, %r1893;
	mov.u32 	%r1895, %r2693;
	shl.b32 	%r1896, %r1895, 2;
	add.s32 	%r1897, %r36, %r1896;
	ld.shared.u32 	%r1898, [%r1897];
	mov.u32 	%r1899, %r2694;
	shl.b32 	%r1900, %r1899, 2;
	add.s32 	%r1901, %r56, %r1900;
	ld.shared.u32 	%r1902, [%r1901+4];
	add.s32 	%r1903, %r1902, %r1898;
	min.s32 	%r1904, %r1832, %r1903;
	mov.u32 	%r1905, %r2693;
	shl.b32 	%r1906, %r1905, 2;
	add.s32 	%r1907, %r36, %r1906;
	ld.shared.u32 	%r1908, [%r1907+4];
	mov.u32 	%r1909, %r2694;
	shl.b32 	%r1910, %r1909, 2;
	add.s32 	%r1911, %r56, %r1910;
	ld.shared.u32 	%r1912, [%r1911+12];
	add.s32 	%r1913, %r1912, %r1908;
	min.s32 	%r1914, %r1904, %r1913;
	mov.u32 	%r1915, %r2693;
	shl.b32 	%r1916, %r1915, 2;
	add.s32 	%r1917, %r36, %r1916;
	ld.shared.u32 	%r1918, [%r1917+8];
	mov.u32 	%r1919, %r2694;
	shl.b32 	%r1920, %r1919, 2;
	add.s32 	%r1921, %r56, %r1920;
	ld.shared.u32 	%r1922, [%r1921];
	add.s32 	%r1923, %r1922, %r1918;
	min.s32 	%r1924, %r1852, %r1923;
	mov.u32 	%r1925, %r2693;
	shl.b32 	%r1926, %r1925, 2;
	add.s32 	%r1927, %r36, %r1926;
	ld.shared.u32 	%r1928, [%r1927+12];
	mov.u32 	%r1929, %r2694;
	shl.b32 	%r1930, %r1929, 2;
	add.s32 	%r1931, %r56, %r1930;
	ld.shared.u32 	%r1932, [%r1931+8];
	add.s32 	%r1933, %r1932, %r1928;
	min.s32 	%r1934, %r1924, %r1933;
	mov.u32 	%r1935, %r2693;
	shl.b32 	%r1936, %r1935, 2;
	add.s32 	%r1937, %r36, %r1936;
	ld.shared.u32 	%r1938, [%r1937+8];
	mov.u32 	%r1939, %r2694;
	shl.b32 	%r1940, %r1939, 2;
	add.s32 	%r1941, %r56, %r1940;
	ld.shared.u32 	%r1942, [%r1941+4];
	add.s32 	%r1943, %r1942, %r1938;
	min.s32 	%r1944, %r1872, %r1943;
	mov.u32 	%r1945, %r2693;
	shl.b32 	%r1946, %r1945, 2;
	add.s32 	%r1947, %r36, %r1946;
	ld.shared.u32 	%r1948, [%r1947+12];
	mov.u32 	%r1949, %r2694;
	shl.b32 	%r1950, %r1949, 2;
	add.s32 	%r1951, %r56, %r1950;
	ld.shared.u32 	%r1952, [%r1951+12];
	add.s32 	%r1953, %r1952, %r1948;
	min.s32 	%r1954, %r1944, %r1953;
	or.b32  	%r1955, %r16, 92;
	mov.u32 	%r2693, %r1955;
	add.s32 	%r1956, %r17, 2944;
	mov.u32 	%r2694, %r1956;
	mov.u32 	%r1957, %r2693;
	shl.b32 	%r1958, %r1957, 2;
	add.s32 	%r1959, %r36, %r1958;
	ld.shared.u32 	%r1960, [%r1959];
	mov.u32 	%r1961, %r2694;
	shl.b32 	%r1962, %r1961, 2;
	add.s32 	%r1963, %r56, %r1962;
	ld.shared.u32 	%r1964, [%r1963];
	add.s32 	%r1965, %r1964, %r1960;
	min.s32 	%r1966, %r1894, %r1965;
	mov.u32 	%r1967, %r2693;
	shl.b32 	%r1968, %r1967, 2;
	add.s32 	%r1969, %r36, %r1968;
	ld.shared.u32 	%r1970, [%r1969+4];
	mov.u32 	%r1971, %r2694;
	shl.b32 	%r1972, %r1971, 2;
	add.s32 	%r1973, %r56, %r1972;
	ld.shared.u32 	%r1974, [%r1973+8];
	add.s32 	%r1975, %r1974, %r1970;
	min.s32 	%r1976, %r1966, %r1975;
	mov.u32 	%r1977, %r2693;
	shl.b32 	%r1978, %r1977, 2;
	add.s32 	%r1979, %r36, %r1978;
	ld.shared.u32 	%r1980, [%r1979];
	mov.u32 	%r1981, %r2694;
	shl.b32 	%r1982, %r1981, 2;
	add.s32 	%r1983, %r56, %r1982;
	ld.shared.u32 	%r1984, [%r1983+4];
	add.s32 	%r1985, %r1984, %r1980;
	min.s32 	%r1986, %r1914, %r1985;
	mov.u32 	%r1987, %r2693;
	shl.b32 	%r1988, %r1987, 2;
	add.s32 	%r1989, %r36, %r1988;
	ld.shared.u32 	%r1990, [%r1989+4];
	mov.u32 	%r1991, %r2694;
	shl.b32 	%r1992, %r1991, 2;
	add.s32 	%r1993, %r56, %r1992;
	ld.shared.u32 	%r1994, [%r1993+12];
	add.s32 	%r1995, %r1994, %r1990;
	min.s32 	%r1996, %r1986, %r1995;
	mov.u32 	%r1997, %r2693;
	shl.b32 	%r1998, %r1997, 2;
	add.s32 	%r1999, %r36, %r1998;
	ld.shared.u32 	%r2000, [%r1999+8];
	mov.u32 	%r2001, %r2694;
	shl.b32 	%r2002, %r2001, 2;
	add.s32 	%r2003, %r56, %r2002;
	ld.shared.u32 	%r2004, [%r2003];
	add.s32 	%r2005, %r2004, %r2000;
	min.s32 	%r2006, %r1934, %r2005;
	mov.u32 	%r2007, %r2693;
	shl.b32 	%r2008, %r2007, 2;
	add.s32 	%r2009, %r36, %r2008;
	ld.shared.u32 	%r2010, [%r2009+12];
	mov.u32 	%r2011, %r2694;
	shl.b32 	%r2012, %r2011, 2;
	add.s32 	%r2013, %r56, %r2012;
	ld.shared.u32 	%r2014, [%r2013+8];
	add.s32 	%r2015, %r2014, %r2010;
	min.s32 	%r2016, %r2006, %r2015;
	mov.u32 	%r2017, %r2693;
	shl.b32 	%r2018, %r2017, 2;
	add.s32 	%r2019, %r36, %r2018;
	ld.shared.u32 	%r2020, [%r2019+8];
	mov.u32 	%r2021, %r2694;
	shl.b32 	%r2022, %r2021, 2;
	add.s32 	%r2023, %r56, %r2022;
	ld.shared.u32 	%r2024, [%r2023+4];
	add.s32 	%r2025, %r2024, %r2020;
	min.s32 	%r2026, %r1954, %r2025;
	mov.u32 	%r2027, %r2693;
	shl.b32 	%r2028, %r2027, 2;
	add.s32 	%r2029, %r36, %r2028;
	ld.shared.u32 	%r2030, [%r2029+12];
	mov.u32 	%r2031, %r2694;
	shl.b32 	%r2032, %r2031, 2;
	add.s32 	%r2033, %r56, %r2032;
	ld.shared.u32 	%r2034, [%r2033+12];
	add.s32 	%r2035, %r2034, %r2030;
	min.s32 	%r2036, %r2026, %r2035;
	or.b32  	%r2037, %r16, 96;
	mov.u32 	%r2693, %r2037;
	add.s32 	%r2038, %r17, 3072;
	mov.u32 	%r2694, %r2038;
	mov.u32 	%r2039, %r2693;
	shl.b32 	%r2040, %r2039, 2;
	add.s32 	%r2041, %r36, %r2040;
	ld.shared.u32 	%r2042, [%r2041];
	mov.u32 	%r2043, %r2694;
	shl.b32 	%r2044, %r2043, 2;
	add.s32 	%r2045, %r56, %r2044;
	ld.shared.u32 	%r2046, [%r2045];
	add.s32 	%r2047, %r2046, %r2042;
	min.s32 	%r2048, %r1976, %r2047;
	mov.u32 	%r2049, %r2693;
	shl.b32 	%r2050, %r2049, 2;
	add.s32 	%r2051, %r36, %r2050;
	ld.shared.u32 	%r2052, [%r2051+4];
	mov.u32 	%r2053, %r2694;
	shl.b32 	%r2054, %r2053, 2;
	add.s32 	%r2055, %r56, %r2054;
	ld.shared.u32 	%r2056, [%r2055+8];
	add.s32 	%r2057, %r2056, %r2052;
	min.s32 	%r2058, %r2048, %r2057;
	mov.u32 	%r2059, %r2693;
	shl.b32 	%r2060, %r2059, 2;
	add.s32 	%r2061, %r36, %r2060;
	ld.shared.u32 	%r2062, [%r2061];
	mov.u32 	%r2063, %r2694;
	shl.b32 	%r2064, %r2063, 2;
	add.s32 	%r2065, %r56, %r2064;
	ld.shared.u32 	%r2066, [%r2065+4];
	add.s32 	%r2067, %r2066, %r2062;
	min.s32 	%r2068, %r1996, %r2067;
	mov.u32 	%r2069, %r2693;
	shl.b32 	%r2070, %r2069, 2;
	add.s32 	%r2071, %r36, %r2070;
	ld.shared.u32 	%r2072, [%r2071+4];
	mov.u32 	%r2073, %r2694;
	shl.b32 	%r2074, %r2073, 2;
	add.s32 	%r2075, %r56, %r2074;
	ld.shared.u32 	%r2076, [%r2075+12];
	add.s32 	%r2077, %r2076, %r2072;
	min.s32 	%r2078, %r2068, %r2077;
	mov.u32 	%r2079, %r2693;
	shl.b32 	%r2080, %r2079, 2;
	add.s32 	%r2081, %r36, %r2080;
	ld.shared.u32 	%r2082, [%r2081+8];
	mov.u32 	%r2083, %r2694;
	shl.b32 	%r2084, %r2083, 2;
	add.s32 	%r2085, %r56, %r2084;
	ld.shared.u32 	%r2086, [%r2085];
	add.s32 	%r2087, %r2086, %r2082;
	min.s32 	%r2088, %r2016, %r2087;
	mov.u32 	%r2089, %r2693;
	shl.b32 	%r2090, %r2089, 2;
	add.s32 	%r2091, %r36, %r2090;
	ld.shared.u32 	%r2092, [%r2091+12];
	mov.u32 	%r2093, %r2694;
	shl.b32 	%r2094, %r2093, 2;
	add.s32 	%r2095, %r56, %r2094;
	ld.shared.u32 	%r2096, [%r2095+8];
	add.s32 	%r2097, %r2096, %r2092;
	min.s32 	%r2098, %r2088, %r2097;
	mov.u32 	%r2099, %r2693;
	shl.b32 	%r2100, %r2099, 2;
	add.s32 	%r2101, %r36, %r2100;
	ld.shared.u32 	%r2102, [%r2101+8];
	mov.u32 	%r2103, %r2694;
	shl.b32 	%r2104, %r2103, 2;
	add.s32 	%r2105, %r56, %r2104;
	ld.shared.u32 	%r2106, [%r2105+4];
	add.s32 	%r2107, %r2106, %r2102;
	min.s32 	%r2108, %r2036, %r2107;
	mov.u32 	%r2109, %r2693;
	shl.b32 	%r2110, %r2109, 2;
	add.s32 	%r2111, %r36, %r2110;
	ld.shared.u32 	%r2112, [%r2111+12];
	mov.u32 	%r2113, %r2694;
	shl.b32 	%r2114, %r2113, 2;
	add.s32 	%r2115, %r56, %r2114;
	ld.shared.u32 	%r2116, [%r2115+12];
	add.s32 	%r2117, %r2116, %r2112;
	min.s32 	%r2118, %r2108, %r2117;
	or.b32  	%r2119, %r16, 100;
	mov.u32 	%r2693, %r2119;
	add.s32 	%r2120, %r17, 3200;
	mov.u32 	%r2694, %r2120;
	mov.u32 	%r2121, %r2693;
	shl.b32 	%r2122, %r2121, 2;
	add.s32 	%r2123, %r36, %r2122;
	ld.shared.u32 	%r2124, [%r2123];
	mov.u32 	%r2125, %r2694;
	shl.b32 	%r2126, %r2125, 2;
	add.s32 	%r2127, %r56, %r2126;
	ld.shared.u32 	%r2128, [%r2127];
	add.s32 	%r2129, %r2128, %r2124;
	min.s32 	%r2130, %r2058, %r2129;
	mov.u32 	%r2131, %r2693;
	shl.b32 	%r2132, %r2131, 2;
	add.s32 	%r2133, %r36, %r2132;
	ld.shared.u32 	%r2134, [%r2133+4];
	mov.u32 	%r2135, %r2694;
	shl.b32 	%r2136, %r2135, 2;
	add.s32 	%r2137, %r56, %r2136;
	ld.shared.u32 	%r2138, [%r2137+8];
	add.s32 	%r2139, %r2138, %r2134;
	min.s32 	%r2140, %r2130, %r2139;
	mov.u32 	%r2141, %r2693;
	shl.b32 	%r2142, %r2141, 2;
	add.s32 	%r2143, %r36, %r2142;
	ld.shared.u32 	%r2144, [%r2143];
	mov.u32 	%r2145, %r2694;
	shl.b32 	%r2146, %r2145, 2;
	add.s32 	%r2147, %r56, %r2146;
	ld.shared.u32 	%r2148, [%r2147+4];
	add.s32 	%r2149, %r2148, %r2144;
	min.s32 	%r2150, %r2078, %r2149;
	mov.u32 	%r2151, %r2693;
	shl.b32 	%r2152, %r2151, 2;
	add.s32 	%r2153, %r36, %r2152;
	ld.shared.u32 	%r2154, [%r2153+4];
	mov.u32 	%r2155, %r2694;
	shl.b32 	%r2156, %r2155, 2;
	add.s32 	%r2157, %r56, %r2156;
	ld.shared.u32 	%r2158, [%r2157+12];
	add.s32 	%r2159, %r2158, %r2154;
	min.s32 	%r2160, %r2150, %r2159;
	mov.u32 	%r2161, %r2693;
	shl.b32 	%r2162, %r2161, 2;
	add.s32 	%r2163, %r36, %r2162;
	ld.shared.u32 	%r2164, [%r2163+8];
	mov.u32 	%r2165, %r2694;
	shl.b32 	%r2166, %r2165, 2;
	add.s32 	%r2167, %r56, %r2166;
	ld.shared.u32 	%r2168, [%r2167];
	add.s32 	%r2169, %r2168, %r2164;
	min.s32 	%r2170, %r2098, %r2169;
	mov.u32 	%r2171, %r2693;
	shl.b32 	%r2172, %r2171, 2;
	add.s32 	%r2173, %r36, %r2172;
	ld.shared.u32 	%r2174, [%r2173+12];
	mov.u32 	%r2175, %r2694;
	shl.b32 	%r2176, %r2175, 2;
	add.s32 	%r2177, %r56, %r2176;
	ld.shared.u32 	%r2178, [%r2177+8];
	add.s32 	%r2179, %r2178, %r2174;
	min.s32 	%r2180, %r2170, %r2179;
	mov.u32 	%r2181, %r2693;
	shl.b32 	%r2182, %r2181, 2;
	add.s32 	%r2183, %r36, %r2182;
	ld.shared.u32 	%r2184, [%r2183+8];
	mov.u32 	%r2185, %r2694;
	shl.b32 	%r2186, %r2185, 2;
	add.s32 	%r2187, %r56, %r2186;
	ld.shared.u32 	%r2188, [%r2187+4];
	add.s32 	%r2189, %r2188, %r2184;
	min.s32 	%r2190, %r2118, %r2189;
	mov.u32 	%r2191, %r2693;
	shl.b32 	%r2192, %r2191, 2;
	add.s32 	%r2193, %r36, %r2192;
	ld.shared.u32 	%r2194, [%r2193+12];
	mov.u32 	%r2195, %r2694;
	shl.b32 	%r2196, %r2195, 2;
	add.s32 	%r2197, %r56, %r2196;
	ld.shared.u32 	%r2198, [%r2197+12];
	add.s32 	%r2199, %r2198, %r2194;
	min.s32 	%r2200, %r2190, %r2199;
	or.b32  	%r2201, %r16, 104;
	mov.u32 	%r2693, %r2201;
	add.s32 	%r2202, %r17, 3328;
	mov.u32 	%r2694, %r2202;
	mov.u32 	%r2203, %r2693;
	shl.b32 	%r2204, %r2203, 2;
	add.s32 	%r2205, %r36, %r2204;
	ld.shared.u32 	%r2206, [%r2205];
	mov.u32 	%r2207, %r2694;
	shl.b32 	%r2208, %r2207, 2;
	add.s32 	%r2209, %r56, %r2208;
	ld.shared.u32 	%r2210, [%r2209];
	add.s32 	%r2211, %r2210, %r2206;
	min.s32 	%r2212, %r2140, %r2211;
	mov.u32 	%r2213, %r2693;
	shl.b32 	%r2214, %r2213, 2;
	add.s32 	%r2215, %r36, %r2214;
	ld.shared.u32 	%r2216, [%r2215+4];
	mov.u32 	%r2217, %r2694;
	shl.b32 	%r2218, %r2217, 2;
	add.s32 	%r2219, %r56, %r2218;
	ld.shared.u32 	%r2220, [%r2219+8];
	add.s32 	%r2221, %r2220, %r2216;
	min.s32 	%r2222, %r2212, %r2221;
	mov.u32 	%r2223, %r2693;
	shl.b32 	%r2224, %r2223, 2;
	add.s32 	%r2225, %r36, %r2224;
	ld.shared.u32 	%r2226, [%r2225];
	mov.u32 	%r2227, %r2694;
	shl.b32 	%r2228, %r2227, 2;
	add.s32 	%r2229, %r56, %r2228;
	ld.shared.u32 	%r2230, [%r2229+4];
	add.s32 	%r2231, %r2230, %r2226;
	min.s32 	%r2232, %r2160, %r2231;
	mov.u32 	%r2233, %r2693;
	shl.b32 	%r2234, %r2233, 2;
	add.s32 	%r2235, %r36, %r2234;
	ld.shared.u32 	%r2236, [%r2235+4];
	mov.u32 	%r2237, %r2694;
	shl.b32 	%r2238, %r2237, 2;
	add.s32 	%r2239, %r56, %r2238;
	ld.shared.u32 	%r2240, [%r2239+12];
	add.s32 	%r2241, %r2240, %r2236;
	min.s32 	%r2242, %r2232, %r2241;
	mov.u32 	%r2243, %r2693;
	shl.b32 	%r2244, %r2243, 2;
	add.s32 	%r2245, %r36, %r2244;
	ld.shared.u32 	%r2246, [%r2245+8];
	mov.u32 	%r2247, %r2694;
	shl.b32 	%r2248, %r2247, 2;
	add.s32 	%r2249, %r56, %r2248;
	ld.shared.u32 	%r2250, [%r2249];
	add.s32 	%r2251, %r2250, %r2246;
	min.s32 	%r2252, %r2180, %r2251;
	mov.u32 	%r2253, %r2693;
	shl.b32 	%r2254, %r2253, 2;
	add.s32 	%r2255, %r36, %r2254;
	ld.shared.u32 	%r2256, [%r2255+12];
	mov.u32 	%r2257, %r2694;
	shl.b32 	%r2258, %r2257, 2;
	add.s32 	%r2259, %r56, %r2258;
	ld.shared.u32 	%r2260, [%r2259+8];
	add.s32 	%r2261, %r2260, %r2256;
	min.s32 	%r2262, %r2252, %r2261;
	mov.u32 	%r2263, %r2693;
	shl.b32 	%r2264, %r2263, 2;
	add.s32 	%r2265, %r36, %r2264;
	ld.shared.u32 	%r2266, [%r2265+8];
	mov.u32 	%r2267, %r2694;
	shl.b32 	%r2268, %r2267, 2;
	add.s32 	%r2269, %r56, %r2268;
	ld.shared.u32 	%r2270, [%r2269+4];
	add.s32 	%r2271, %r2270, %r2266;
	min.s32 	%r2272, %r2200, %r2271;
	mov.u32 	%r2273, %r2693;
	shl.b32 	%r2274, %r2273, 2;
	add.s32 	%r2275, %r36, %r2274;
	ld.shared.u32 	%r2276, [%r2275+12];
	mov.u32 	%r2277, %r2694;
	shl.b32 	%r2278, %r2277, 2;
	add.s32 	%r2279, %r56, %r2278;
	ld.shared.u32 	%r2280, [%r2279+12];
	add.s32 	%r2281, %r2280, %r2276;
	min.s32 	%r2282, %r2272, %r2281;
	or.b32  	%r2283, %r16, 108;
	mov.u32 	%r2693, %r2283;
	add.s32 	%r2284, %r17, 3456;
	mov.u32 	%r2694, %r2284;
	mov.u32 	%r2285, %r2693;
	shl.b32 	%r2286, %r2285, 2;
	add.s32 	%r2287, %r36, %r2286;
	ld.shared.u32 	%r2288, [%r2287];
	mov.u32 	%r2289, %r2694;
	shl.b32 	%r2290, %r2289, 2;
	add.s32 	%r2291, %r56, %r2290;
	ld.shared.u32 	%r2292, [%r2291];
	add.s32 	%r2293, %r2292, %r2288;
	min.s32 	%r2294, %r2222, %r2293;
	mov.u32 	%r2295, %r2693;
	shl.b32 	%r2296, %r2295, 2;
	add.s32 	%r2297, %r36, %r2296;
	ld.shared.u32 	%r2298, [%r2297+4];
	mov.u32 	%r2299, %r2694;
	shl.b32 	%r2300, %r2299, 2;
	add.s32 	%r2301, %r56, %r2300;
	ld.shared.u32 	%r2302, [%r2301+8];
	add.s32 	%r2303, %r2302, %r2298;
	min.s32 	%r2304, %r2294, %r2303;
	mov.u32 	%r2305, %r2693;
	shl.b32 	%r2306, %r2305, 2;
	add.s32 	%r2307, %r36, %r2306;
	ld.shared.u32 	%r2308, [%r2307];
	mov.u32 	%r2309, %r2694;
	shl.b32 	%r2310, %r2309, 2;
	add.s32 	%r2311, %r56, %r2310;
	ld.shared.u32 	%r2312, [%r2311+4];
	add.s32 	%r2313, %r2312, %r2308;
	min.s32 	%r2314, %r2242, %r2313;
	mov.u32 	%r2315, %r2693;
	shl.b32 	%r2316, %r2315, 2;
	add.s32 	%r2317, %r36, %r2316;
	ld.shared.u32 	%r2318, [%r2317+4];
	mov.u32 	%r2319, %r2694;
	shl.b32 	%r2320, %r2319, 2;
	add.s32 	%r2321, %r56, %r2320;
	ld.shared.u32 	%r2322, [%r2321+12];
	add.s32 	%r2323, %r2322, %r2318;
	min.s32 	%r2324, %r2314, %r2323;
	mov.u32 	%r2325, %r2693;
	shl.b32 	%r2326, %r2325, 2;
	add.s32 	%r2327, %r36, %r2326;
	ld.shared.u32 	%r2328, [%r2327+8];
	mov.u32 	%r2329, %r2694;
	shl.b32 	%r2330, %r2329, 2;
	add.s32 	%r2331, %r56, %r2330;
	ld.shared.u32 	%r2332, [%r2331];
	add.s32 	%r2333, %r2332, %r2328;
	min.s32 	%r2334, %r2262, %r2333;
	mov.u32 	%r2335, %r2693;
	shl.b32 	%r2336, %r2335, 2;
	add.s32 	%r2337, %r36, %r2336;
	ld.shared.u32 	%r2338, [%r2337+12];
	mov.u32 	%r2339, %r2694;
	shl.b32 	%r2340, %r2339, 2;
	add.s32 	%r2341, %r56, %r2340;
	ld.shared.u32 	%r2342, [%r2341+8];
	add.s32 	%r2343, %r2342, %r2338;
	min.s32 	%r2344, %r2334, %r2343;
	mov.u32 	%r2345, %r2693;
	shl.b32 	%r2346, %r2345, 2;
	add.s32 	%r2347, %r36, %r2346;
	ld.shared.u32 	%r2348, [%r2347+8];
	mov.u32 	%r2349, %r2694;
	shl.b32 	%r2350, %r2349, 2;
	add.s32 	%r2351, %r56, %r2350;
	ld.shared.u32 	%r2352, [%r2351+4];
	add.s32 	%r2353, %r2352, %r2348;
	min.s32 	%r2354, %r2282, %r2353;
	mov.u32 	%r2355, %r2693;
	shl.b32 	%r2356, %r2355, 2;
	add.s32 	%r2357, %r36, %r2356;
	ld.shared.u32 	%r2358, [%r2357+12];
	mov.u32 	%r2359, %r2694;
	shl.b32 	%r2360, %r2359, 2;
	add.s32 	%r2361, %r56, %r2360;
	ld.shared.u32 	%r2362, [%r2361+12];
	add.s32 	%r2363, %r2362, %r2358;
	min.s32 	%r2364, %r2354, %r2363;
	or.b32  	%r2365, %r16, 112;
	mov.u32 	%r2693, %r2365;
	add.s32 	%r2366, %r17, 3584;
	mov.u32 	%r2694, %r2366;
	mov.u32 	%r2367, %r2693;
	shl.b32 	%r2368, %r2367, 2;
	add.s32 	%r2369, %r36, %r2368;
	ld.shared.u32 	%r2370, [%r2369];
	mov.u32 	%r2371, %r2694;
	shl.b32 	%r2372, %r2371, 2;
	add.s32 	%r2373, %r56, %r2372;
	ld.shared.u32 	%r2374, [%r2373];
	add.s32 	%r2375, %r2374, %r2370;
	min.s32 	%r2376, %r2304, %r2375;
	mov.u32 	%r2377, %r2693;
	shl.b32 	%r2378, %r2377, 2;
	add.s32 	%r2379, %r36, %r2378;
	ld.shared.u32 	%r2380, [%r2379+4];
	mov.u32 	%r2381, %r2694;
	shl.b32 	%r2382, %r2381, 2;
	add.s32 	%r2383, %r56, %r2382;
	ld.shared.u32 	%r2384, [%r2383+8];
	add.s32 	%r2385, %r2384, %r2380;
	min.s32 	%r2386, %r2376, %r2385;
	mov.u32 	%r2387, %r2693;
	shl.b32 	%r2388, %r2387, 2;
	add.s32 	%r2389, %r36, %r2388;
	ld.shared.u32 	%r2390, [%r2389];
	mov.u32 	%r2391, %r2694;
	shl.b32 	%r2392, %r2391, 2;
	add.s32 	%r2393, %r56, %r2392;
	ld.shared.u32 	%r2394, [%r2393+4];
	add.s32 	%r2395, %r2394, %r2390;
	min.s32 	%r2396, %r2324, %r2395;
	mov.u32 	%r2397, %r2693;
	shl.b32 	%r2398, %r2397, 2;
	add.s32 	%r2399, %r36, %r2398;
	ld.shared.u32 	%r2400, [%r2399+4];
	mov.u32 	%r2401, %r2694;
	shl.b32 	%r2402, %r2401, 2;
	add.s32 	%r2403, %r56, %r2402;
	ld.shared.u32 	%r2404, [%r2403+12];
	add.s32 	%r2405, %r2404, %r2400;
	min.s32 	%r2406, %r2396, %r2405;
	mov.u32 	%r2407, %r2693;
	shl.b32 	%r2408, %r2407, 2;
	add.s32 	%r2409, %r36, %r2408;
	ld.shared.u32 	%r2410, [%r2409+8];
	mov.u32 	%r2411, %r2694;
	shl.b32 	%r2412, %r2411, 2;
	add.s32 	%r2413, %r56, %r2412;
	ld.shared.u32 	%r2414, [%r2413];
	add.s32 	%r2415, %r2414, %r2410;
	min.s32 	%r2416, %r2344, %r2415;
	mov.u32 	%r2417, %r2693;
	shl.b32 	%r2418, %r2417, 2;
	add.s32 	%r2419, %r36, %r2418;
	ld.shared.u32 	%r2420, [%r2419+12];
	mov.u32 	%r2421, %r2694;
	shl.b32 	%r2422, %r2421, 2;
	add.s32 	%r2423, %r56, %r2422;
	ld.shared.u32 	%r2424, [%r2423+8];
	add.s32 	%r2425, %r2424, %r2420;
	min.s32 	%r2426, %r2416, %r2425;
	mov.u32 	%r2427, %r2693;
	shl.b32 	%r2428, %r2427, 2;
	add.s32 	%r2429, %r36, %r2428;
	ld.shared.u32 	%r2430, [%r2429+8];
	mov.u32 	%r2431, %r2694;
	shl.b32 	%r2432, %r2431, 2;
	add.s32 	%r2433, %r56, %r2432;
	ld.shared.u32 	%r2434, [%r2433+4];
	add.s32 	%r2435, %r2434, %r2430;
	min.s32 	%r2436, %r2364, %r2435;
	mov.u32 	%r2437, %r2693;
	shl.b32 	%r2438, %r2437, 2;
	add.s32 	%r2439, %r36, %r2438;
	ld.shared.u32 	%r2440, [%r2439+12];
	mov.u32 	%r2441, %r2694;
	shl.b32 	%r2442, %r2441, 2;
	add.s32 	%r2443, %r56, %r2442;
	ld.shared.u32 	%r2444, [%r2443+12];
	add.s32 	%r2445, %r2444, %r2440;
	min.s32 	%r2446, %r2436, %r2445;
	or.b32  	%r2447, %r16, 116;
	mov.u32 	%r2693, %r2447;
	add.s32 	%r2448, %r17, 3712;
	mov.u32 	%r2694, %r2448;
	mov.u32 	%r2449, %r2693;
	shl.b32 	%r2450, %r2449, 2;
	add.s32 	%r2451, %r36, %r2450;
	ld.shared.u32 	%r2452, [%r2451];
	mov.u32 	%r2453, %r2694;
	shl.b32 	%r2454, %r2453, 2;
	add.s32 	%r2455, %r56, %r2454;
	ld.shared.u32 	%r2456, [%r2455];
	add.s32 	%r2457, %r2456, %r2452;
	min.s32 	%r2458, %r2386, %r2457;
	mov.u32 	%r2459, %r2693;
	shl.b32 	%r2460, %r2459, 2;
	add.s32 	%r2461, %r36, %r2460;
	ld.shared.u32 	%r2462, [%r2461+4];
	mov.u32 	%r2463, %r2694;
	shl.b32 	%r2464, %r2463, 2;
	add.s32 	%r2465, %r56, %r2464;
	ld.shared.u32 	%r2466, [%r2465+8];
	add.s32 	%r2467, %r2466, %r2462;
	min.s32 	%r2468, %r2458, %r2467;
	mov.u32 	%r2469, %r2693;
	shl.b32 	%r2470, %r2469, 2;
	add.s32 	%r2471, %r36, %r2470;
	ld.shared.u32 	%r2472, [%r2471];
	mov.u32 	%r2473, %r2694;
	shl.b32 	%r2474, %r2473, 2;
	add.s32 	%r2475, %r56, %r2474;
	ld.shared.u32 	%r2476, [%r2475+4];
	add.s32 	%r2477, %r2476, %r2472;
	min.s32 	%r2478, %r2406, %r2477;
	mov.u32 	%r2479, %r2693;
	shl.b32 	%r2480, %r2479, 2;
	add.s32 	%r2481, %r36, %r2480;
	ld.shared.u32 	%r2482, [%r2481+4];
	mov.u32 	%r2483, %r2694;
	shl.b32 	%r2484, %r2483, 2;
	add.s32 	%r2485, %r56, %r2484;
	ld.shared.u32 	%r2486, [%r2485+12];
	add.s32 	%r2487, %r2486, %r2482;
	min.s32 	%r2488, %r2478, %r2487;
	mov.u32 	%r2489, %r2693;
	shl.b32 	%r2490, %r2489, 2;
	add.s32 	%r2491, %r36, %r2490;
	ld.shared.u32 	%r2492, [%r2491+8];
	mov.u32 	%r2493, %r2694;
	shl.b32 	%r2494, %r2493, 2;
	add.s32 	%r2495, %r56, %r2494;
	ld.shared.u32 	%r2496, [%r2495];
	add.s32 	%r2497, %r2496, %r2492;
	min.s32 	%r2498, %r2426, %r2497;
	mov.u32 	%r2499, %r2693;
	shl.b32 	%r2500, %r2499, 2;
	add.s32 	%r2501, %r36, %r2500;
	ld.shared.u32 	%r2502, [%r2501+12];
	mov.u32 	%r2503, %r2694;
	shl.b32 	%r2504, %r2503, 2;
	add.s32 	%r2505, %r56, %r2504;
	ld.shared.u32 	%r2506, [%r2505+8];
	add.s32 	%r2507, %r2506, %r2502;
	min.s32 	%r2508, %r2498, %r2507;
	mov.u32 	%r2509, %r2693;
	shl.b32 	%r2510, %r2509, 2;
	add.s32 	%r2511, %r36, %r2510;
	ld.shared.u32 	%r2512, [%r2511+8];
	mov.u32 	%r2513, %r2694;
	shl.b32 	%r2514, %r2513, 2;
	add.s32 	%r2515, %r56, %r2514;
	ld.shared.u32 	%r2516, [%r2515+4];
	add.s32 	%r2517, %r2516, %r2512;
	min.s32 	%r2518, %r2446, %r2517;
	mov.u32 	%r2519, %r2693;
	shl.b32 	%r2520, %r2519, 2;
	add.s32 	%r2521, %r36, %r2520;
	ld.shared.u32 	%r2522, [%r2521+12];
	mov.u32 	%r2523, %r2694;
	shl.b32 	%r2524, %r2523, 2;
	add.s32 	%r2525, %r56, %r2524;
	ld.shared.u32 	%r2526, [%r2525+12];
	add.s32 	%r2527, %r2526, %r2522;
	min.s32 	%r2528, %r2518, %r2527;
	or.b32  	%r2529, %r16, 120;
	mov.u32 	%r2693, %r2529;
	add.s32 	%r2530, %r17, 3840;
	mov.u32 	%r2694, %r2530;
	mov.u32 	%r2531, %r2693;
	shl.b32 	%r2532, %r2531, 2;
	add.s32 	%r2533, %r36, %r2532;
	ld.shared.u32 	%r2534, [%r2533];
	mov.u32 	%r2535, %r2694;
	shl.b32 	%r2536, %r2535, 2;
	add.s32 	%r2537, %r56, %r2536;
	ld.shared.u32 	%r2538, [%r2537];
	add.s32 	%r2539, %r2538, %r2534;
	min.s32 	%r2540, %r2468, %r2539;
	mov.u32 	%r2541, %r2693;
	shl.b32 	%r2542, %r2541, 2;
	add.s32 	%r2543, %r36, %r2542;
	ld.shared.u32 	%r2544, [%r2543+4];
	mov.u32 	%r2545, %r2694;
	shl.b32 	%r2546, %r2545, 2;
	add.s32 	%r2547, %r56, %r2546;
	ld.shared.u32 	%r2548, [%r2547+8];
	add.s32 	%r2549, %r2548, %r2544;
	min.s32 	%r2550, %r2540, %r2549;
	mov.u32 	%r2551, %r2693;
	shl.b32 	%r2552, %r2551, 2;
	add.s32 	%r2553, %r36, %r2552;
	ld.shared.u32 	%r2554, [%r2553];
	mov.u32 	%r2555, %r2694;
	shl.b32 	%r2556, %r2555, 2;
	add.s32 	%r2557, %r56, %r2556;
	ld.shared.u32 	%r2558, [%r2557+4];
	add.s32 	%r2559, %r2558, %r2554;
	min.s32 	%r2560, %r2488, %r2559;
	mov.u32 	%r2561, %r2693;
	shl.b32 	%r2562, %r2561, 2;
	add.s32 	%r2563, %r36, %r2562;
	ld.shared.u32 	%r2564, [%r2563+4];
	mov.u32 	%r2565, %r2694;
	shl.b32 	%r2566, %r2565, 2;
	add.s32 	%r2567, %r56, %r2566;
	ld.shared.u32 	%r2568, [%r2567+12];
	add.s32 	%r2569, %r2568, %r2564;
	min.s32 	%r2570, %r2560, %r2569;
	mov.u32 	%r2571, %r2693;
	shl.b32 	%r2572, %r2571, 2;
	add.s32 	%r2573, %r36, %r2572;
	ld.shared.u32 	%r2574, [%r2573+8];
	mov.u32 	%r2575, %r2694;
	shl.b32 	%r2576, %r2575, 2;
	add.s32 	%r2577, %r56, %r2576;
	ld.shared.u32 	%r2578, [%r2577];
	add.s32 	%r2579, %r2578, %r2574;
	min.s32 	%r2580, %r2508, %r2579;
	mov.u32 	%r2581, %r2693;
	shl.b32 	%r2582, %r2581, 2;
	add.s32 	%r2583, %r36, %r2582;
	ld.shared.u32 	%r2584, [%r2583+12];
	mov.u32 	%r2585, %r2694;
	shl.b32 	%r2586, %r2585, 2;
	add.s32 	%r2587, %r56, %r2586;
	ld.shared.u32 	%r2588, [%r2587+8];
	add.s32 	%r2589, %r2588, %r2584;
	min.s32 	%r2590, %r2580, %r2589;
	mov.u32 	%r2591, %r2693;
	shl.b32 	%r2592, %r2591, 2;
	add.s32 	%r2593, %r36, %r2592;
	ld.shared.u32 	%r2594, [%r2593+8];
	mov.u32 	%r2595, %r2694;
	shl.b32 	%r2596, %r2595, 2;
	add.s32 	%r2597, %r56, %r2596;
	ld.shared.u32 	%r2598, [%r2597+4];
	add.s32 	%r2599, %r2598, %r2594;
	min.s32 	%r2600, %r2528, %r2599;
	mov.u32 	%r2601, %r2693;
	shl.b32 	%r2602, %r2601, 2;
	add.s32 	%r2603, %r36, %r2602;
	ld.shared.u32 	%r2604, [%r2603+12];
	mov.u32 	%r2605, %r2694;
	shl.b32 	%r2606, %r2605, 2;
	add.s32 	%r2607, %r56, %r2606;
	ld.shared.u32 	%r2608, [%r2607+12];
	add.s32 	%r2609, %r2608, %r2604;
	min.s32 	%r2610, %r2600, %r2609;
	or.b32  	%r2611, %r16, 124;
	mov.u32 	%r2693, %r2611;
	add.s32 	%r2612, %r17, 3968;
	mov.u32 	%r2694, %r2612;
	mov.u32 	%r2613, %r2693;
	shl.b32 	%r2614, %r2613, 2;
	add.s32 	%r2615, %r36, %r2614;
	ld.shared.u32 	%r2616, [%r2615];
	mov.u32 	%r2617, %r2694;
	shl.b32 	%r2618, %r2617, 2;
	add.s32 	%r2619, %r56, %r2618;
	ld.shared.u32 	%r2620, [%r2619];
	add.s32 	%r2621, %r2620, %r2616;
	min.s32 	%r2622, %r2550, %r2621;
	mov.u32 	%r2623, %r2693;
	shl.b32 	%r2624, %r2623, 2;
	add.s32 	%r2625, %r36, %r2624;
	ld.shared.u32 	%r2626, [%r2625+4];
	mov.u32 	%r2627, %r2694;
	shl.b32 	%r2628, %r2627, 2;
	add.s32 	%r2629, %r56, %r2628;
	ld.shared.u32 	%r2630, [%r2629+8];
	add.s32 	%r2631, %r2630, %r2626;
	min.s32 	%r2632, %r2622, %r2631;
	mov.u32 	%r2633, %r2693;
	shl.b32 	%r2634, %r2633, 2;
	add.s32 	%r2635, %r36, %r2634;
	ld.shared.u32 	%r2636, [%r2635];
	mov.u32 	%r2637, %r2694;
	shl.b32 	%r2638, %r2637, 2;
	add.s32 	%r2639, %r56, %r2638;
	ld.shared.u32 	%r2640, [%r2639+4];
	add.s32 	%r2641, %r2640, %r2636;
	min.s32 	%r2642, %r2570, %r2641;
	mov.u32 	%r2643, %r2693;
	shl.b32 	%r2644, %r2643, 2;
	add.s32 	%r2645, %r36, %r2644;
	ld.shared.u32 	%r2646, [%r2645+4];
	mov.u32 	%r2647, %r2694;
	shl.b32 	%r2648, %r2647, 2;
	add.s32 	%r2649, %r56, %r2648;
	ld.shared.u32 	%r2650, [%r2649+12];
	add.s32 	%r2651, %r2650, %r2646;
	min.s32 	%r2652, %r2642, %r2651;
	mov.u32 	%r2653, %r2693;
	shl.b32 	%r2654, %r2653, 2;
	add.s32 	%r2655, %r36, %r2654;
	ld.shared.u32 	%r2656, [%r2655+8];
	mov.u32 	%r2657, %r2694;
	shl.b32 	%r2658, %r2657, 2;
	add.s32 	%r2659, %r56, %r2658;
	ld.shared.u32 	%r2660, [%r2659];
	add.s32 	%r2661, %r2660, %r2656;
	min.s32 	%r2662, %r2590, %r2661;
	mov.u32 	%r2663, %r2693;
	shl.b32 	%r2664, %r2663, 2;
	add.s32 	%r2665, %r36, %r2664;
	ld.shared.u32 	%r2666, [%r2665+12];
	mov.u32 	%r2667, %r2694;
	shl.b32 	%r2668, %r2667, 2;
	add.s32 	%r2669, %r56, %r2668;
	ld.shared.u32 	%r2670, [%r2669+8];
	add.s32 	%r2671, %r2670, %r2666;
	min.s32 	%r2672, %r2662, %r2671;
	mov.u32 	%r2673, %r2693;
	shl.b32 	%r2674, %r2673, 2;
	add.s32 	%r2675, %r36, %r2674;
	ld.shared.u32 	%r2676, [%r2675+8];
	mov.u32 	%r2677, %r2694;
	shl.b32 	%r2678, %r2677, 2;
	add.s32 	%r2679, %r56, %r2678;
	ld.shared.u32 	%r2680, [%r2679+4];
	add.s32 	%r2681, %r2680, %r2676;
	min.s32 	%r2682, %r2610, %r2681;
	mov.u32 	%r2683, %r2693;
	shl.b32 	%r2684, %r2683, 2;
	add.s32 	%r2685, %r36, %r2684;
	ld.shared.u32 	%r2686, [%r2685+12];
	mov.u32 	%r2687, %r2694;
	shl.b32 	%r2688, %r2687, 2;
	add.s32 	%r2689, %r56, %r2688;
	ld.shared.u32 	%r2690, [%r2689+12];
	add.s32 	%r2691, %r2690, %r2686;
	min.s32 	%r2692, %r2682, %r2691;
	st.global.u32 	[%rd8], %r2632;
	st.global.u32 	[%rd8+128], %r2652;
	st.global.u32 	[%rd10], %r2672;
	st.global.u32 	[%rd10+128], %r2692;
	ret;

}
	// .globl	_Z4cal3Piiii
.visible .entry _Z4cal3Piiii(
	.param .u64 .ptr .align 1 _Z4cal3Piiii_param_0,
	.param .u32 _Z4cal3Piiii_param_1,
	.param .u32 _Z4cal3Piiii_param_2,
	.param .u32 _Z4cal3Piiii_param_3
)
{
	.reg .pred 	%p<2>;
	.reg .b32 	%r<2693>;
	.reg .b64 	%rd<19>;
	// demoted variable
	.shared .align 4 .b8 _ZZ4cal3PiiiiE2sm[16384];
	// demoted variable
	.shared .align 4 .b8 _ZZ4cal3PiiiiE2cp[16384];
	ld.param.u64 	%rd1, [_Z4cal3Piiii_param_0];
	ld.param.u32 	%r1, [_Z4cal3Piiii_param_1];
	ld.param.u32 	%r2, [_Z4cal3Piiii_param_2];
	ld.param.u32 	%r3, [_Z4cal3Piiii_param_3];
	cvta.to.global.u64 	%rd2, %rd1;
	mov.u32 	%r4, %ctaid.x;
	add.s32 	%r5, %r3, %r4;
	shl.b32 	%r6, %r5, 6;
	mov.u32 	%r7, %ctaid.y;
	setp.ge.u32 	%p1, %r7, %r1;
	selp.u32 	%r8, 1, 0, %p1;
	add.s32 	%r9, %r7, %r8;
	shl.b32 	%r10, %r9, 6;
	shl.b32 	%r11, %r1, 6;
	mov.u32 	%r12, %tid.y;
	mov.u32 	%r13, %tid.x;
	shl.b32 	%r14, %r12, 7;
	shl.b32 	%r15, %r13, 2;
	add.s32 	%r16, %r14, %r15;
	mov.u32 	%r2692, %r16;
	mov.u32 	%r17, %r2692;
	mov.u32 	%r2691, %r17;
	add.s32 	%r18, %r6, %r12;
	mul.lo.s32 	%r19, %r18, %r2;
	add.s32 	%r20, %r10, %r13;
	add.s32 	%r21, %r20, %r19;
	mul.wide.s32 	%rd7, %r21, 4;
	add.s64 	%rd8, %rd2, %rd7;
	ld.global.u32 	%r22, [%rd8];
	ld.global.u32 	%r23, [%rd8+128];
	shl.b32 	%r24, %r2, 5;
	add.s32 	%r25, %r19, %r24;
	add.s32 	%r26, %r20, %r25;
	mul.wide.s32 	%rd9, %r26, 4;
	add.s64 	%rd10, %rd2, %rd9;
	ld.global.u32 	%r27, [%rd10];
	ld.global.u32 	%r28, [%rd10+128];
	add.s32 	%r29, %r11, %r13;
	add.s32 	%r30, %r29, %r19;
	mul.wide.s32 	%rd11, %r30, 4;
	add.s64 	%rd12, %rd2, %rd11;
	ld.global.u32 	%r31, [%rd12];
	mov.u32 	%r32, %r2691;
	shl.b32 	%r33, %r32, 2;
	mov.u32 	%r34, _ZZ4cal3PiiiiE2sm;
	add.s32 	%r35, %r34, %r33;
	st.shared.u32 	[%r35], %r31;
	ld.global.u32 	%r36, [%rd12+128];
	mov.u32 	%r37, %r2691;
	shl.b32 	%r38, %r37, 2;
	add.s32 	%r39, %r34, %r38;
	st.shared.u32 	[%r39+4], %r36;
	add.s32 	%r40, %r29, %r25;
	mul.wide.s32 	%rd13, %r40, 4;
	add.s64 	%rd14, %rd2, %rd13;
	ld.global.u32 	%r41, [%rd14];
	mov.u32 	%r42, %r2691;
	shl.b32 	%r43, %r42, 2;
	add.s32 	%r44, %r34, %r43;
	st.shared.u32 	[%r44+8], %r41;
	ld.global.u32 	%r45, [%rd14+128];
	mov.u32 	%r46, %r2691;
	shl.b32 	%r47, %r46, 2;
	add.s32 	%r48, %r34, %r47;
	st.shared.u32 	[%r48+12], %r45;
	add.s32 	%r49, %r11, %r12;
	mad.lo.s32 	%r50, %r49, %r2, %r20;
	mul.wide.s32 	%rd15, %r50, 4;
	add.s64 	%rd16, %rd2, %rd15;
	ld.global.u32 	%r51, [%rd16];
	mov.u32 	%r52, %r2692;
	shl.b32 	%r53, %r52, 2;
	mov.u32 	%r54, _ZZ4cal3PiiiiE2cp;
	add.s32 	%r55, %r54, %r53;
	st.shared.u32 	[%r55], %r51;
	ld.global.u32 	%r56, [%rd16+128];
	mov.u32 	%r57, %r2692;
	shl.b32 	%r58, %r57, 2;
	add.s32 	%r59, %r54, %r58;
	st.shared.u32 	[%r59+4], %r56;
	add.s32 	%r60, %r50, %r24;
	mul.wide.s32 	%rd17, %r60, 4;
	add.s64 	%rd18, %rd2, %rd17;
	ld.global.u32 	%r61, [%rd18];
	mov.u32 	%r62, %r2692;
	shl.b32 	%r63, %r62, 2;
	add.s32 	%r64, %r54, %r63;
	st.shared.u32 	[%r64+8], %r61;
	ld.global.u32 	%r65, [%rd18+128];
	mov.u32 	%r66, %r2692;
	shl.b32 	%r67, %r66, 2;
	add.s32 	%r68, %r54, %r67;
	st.shared.u32 	[%r68+12], %r65;
	bar.sync 	0;
	mov.u32 	%r2691, %r14;
	mov.u32 	%r2692, %r15;
	mov.u32 	%r69, %r2691;
	shl.b32 	%r70, %r69, 2;
	add.s32 	%r71, %r34, %r70;
	ld.shared.u32 	%r72, [%r71];
	mov.u32 	%r73, %r2692;
	shl.b32 	%r74, %r73, 2;
	add.s32 	%r75, %r54, %r74;
	ld.shared.u32 	%r76, [%r75];
	add.s32 	%r77, %r76, %r72;
	min.s32 	%r78, %r22, %r77;
	mov.u32 	%r79, %r2691;
	shl.b32 	%r80, %r79, 2;
	add.s32 	%r81, %r34, %r80;
	ld.shared.u32 	%r82, [%r81+4];
	mov.u32 	%r83, %r2692;
	shl.b32 	%r84, %r83, 2;
	add.s32 	%r85, %r54, %r84;
	ld.shared.u32 	%r86, [%r85+8];
	add.s32 	%r87, %r86, %r82;
	min.s32 	%r88, %r78, %r87;
	mov.u32 	%r89, %r2691;
	shl.b32 	%r90, %r89, 2;
	add.s32 	%r91, %r34, %r90;
	ld.shared.u32 	%r92, [%r91];
	mov.u32 	%r93, %r2692;
	shl.b32 	%r94, %r93, 2;
	add.s32 	%r95, %r54, %r94;
	ld.shared.u32 	%r96, [%r95+4];
	add.s32 	%r97, %r96, %r92;
	min.s32 	%r98, %r23, %r97;
	mov.u32 	%r99, %r2691;
	shl.b32 	%r100, %r99, 2;
	add.s32 	%r101, %r34, %r100;
	ld.shared.u32 	%r102, [%r101+4];
	mov.u32 	%r103, %r2692;
	shl.b32 	%r104, %r103, 2;
	add.s32 	%r105, %r54, %r104;
	ld.shared.u32 	%r106, [%r105+12];
	add.s32 	%r107, %r106, %r102;
	min.s32 	%r108, %r98, %r107;
	mov.u32 	%r109, %r2691;
	shl.b32 	%r110, %r109, 2;
	add.s32 	%r111, %r34, %r110;
	ld.shared.u32 	%r112, [%r111+8];
	mov.u32 	%r113, %r2692;
	shl.b32 	%r114, %r113, 2;
	add.s32 	%r115, %r54, %r114;
	ld.shared.u32 	%r116, [%r115];
	add.s32 	%r117, %r116, %r112;
	min.s32 	%r118, %r27, %r117;
	mov.u32 	%r119, %r2691;
	shl.b32 	%r120, %r119, 2;
	add.s32 	%r121, %r34, %r120;
	ld.shared.u32 	%r122, [%r121+12];
	mov.u32 	%r123, %r2692;
	shl.b32 	%r124, %r123, 2;
	add.s32 	%r125, %r54, %r124;
	ld.shared.u32 	%r126, [%r125+8];
	add.s32 	%r127, %r126, %r122;
	min.s32 	%r128, %r118, %r127;
	mov.u32 	%r129, %r2691;
	shl.b32 	%r130, %r129, 2;
	add.s32 	%r131, %r34, %r130;
	ld.shared.u32 	%r132, [%r131+8];
	mov.u32 	%r133, %r2692;
	shl.b32 	%r134, %r133, 2;
	add.s32 	%r135, %r54, %r134;
	ld.shared.u32 	%r136, [%r135+4];
	add.s32 	%r137, %r136, %r132;
	min.s32 	%r138, %r28, %r137;
	mov.u32 	%r139, %r2691;
	shl.b32 	%r140, %r139, 2;
	add.s32 	%r141, %r34, %r140;
	ld.shared.u32 	%r142, [%r141+12];
	mov.u32 	%r143, %r2692;
	shl.b32 	%r144, %r143, 2;
	add.s32 	%r145, %r54, %r144;
	ld.shared.u32 	%r146, [%r145+12];
	add.s32 	%r147, %r146, %r142;
	min.s32 	%r148, %r138, %r147;
	or.b32  	%r149, %r14, 4;
	mov.u32 	%r2691, %r149;
	add.s32 	%r150, %r15, 128;
	mov.u32 	%r2692, %r150;
	mov.u32 	%r151, %r2691;
	shl.b32 	%r152, %r151, 2;
	add.s32 	%r153, %r34, %r152;
	ld.shared.u32 	%r154, [%r153];
	mov.u32 	%r155, %r2692;
	shl.b32 	%r156, %r155, 2;
	add.s32 	%r157, %r54, %r156;
	ld.shared.u32 	%r158, [%r157];
	add.s32 	%r159, %r158, %r154;
	min.s32 	%r160, %r88, %r159;
	mov.u32 	%r161, %r2691;
	shl.b32 	%r162, %r161, 2;
	add.s32 	%r163, %r34, %r162;
	ld.shared.u32 	%r164, [%r163+4];
	mov.u32 	%r165, %r2692;
	shl.b32 	%r166, %r165, 2;
	add.s32 	%r167, %r54, %r166;
	ld.shared.u32 	%r168, [%r167+8];
	add.s32 	%r169, %r168, %r164;
	min.s32 	%r170, %r160, %r169;
	mov.u32 	%r171, %r2691;
	shl.b32 	%r172, %r171, 2;
	add.s32 	%r173, %r34, %r172;
	ld.shared.u32 	%r174, [%r173];
	mov.u32 	%r175, %r2692;
	shl.b32 	%r176, %r175, 2;
	add.s32 	%r177, %r54, %r176;
	ld.shared.u32 	%r178, [%r177+4];
	add.s32 	%r179, %r178, %r174;
	min.s32 	%r180, %r108, %r179;
	mov.u32 	%r181, %r2691;
	shl.b32 	%r182, %r181, 2;
	add.s32 	%r183, %r34, %r182;
	ld.shared.u32 	%r184, [%r183+4];
	mov.u32 	%r185, %r2692;
	shl.b32 	%r186, %r185, 2;
	add.s32 	%r187, %r54, %r186;
	ld.shared.u32 	%r188, [%r187+12];
	add.s32 	%r189, %r188, %r184;
	min.s32 	%r190, %r180, %r189;
	mov.u32 	%r191, %r2691;
	shl.b32 	%r192, %r191, 2;
	add.s32 	%r193, %r34, %r192;
	ld.shared.u32 	%r194, [%r193+8];
	mov.u32 	%r195, %r2692;
	shl.b32 	%r196, %r195, 2;
	add.s32 	%r197, %r54, %r196;
	ld.shared.u32 	%r198, [%r197];
	add.s32 	%r199, %r198, %r194;
	min.s32 	%r200, %r128, %r199;
	mov.u32 	%r201, %r2691;
	shl.b32 	%r202, %r201, 2;
	add.s32 	%r203, %r34, %r202;
	ld.shared.u32 	%r204, [%r203+12];
	mov.u32 	%r205, %r2692;
	shl.b32 	%r206, %r205, 2;
	add.s32 	%r207, %r54, %r206;
	ld.shared.u32 	%r208, [%r207+8];
	add.s32 	%r209, %r208, %r204;
	min.s32 	%r210, %r200, %r209;
	mov.u32 	%r211, %r2691;
	shl.b32 	%r212, %r211, 2;
	add.s32 	%r213, %r34, %r212;
	ld.shared.u32 	%r214, [%r213+8];
	mov.u32 	%r215, %r2692;
	shl.b32 	%r216, %r215, 2;
	add.s32 	%r217, %r54, %r216;
	ld.shared.u32 	%r218, [%r217+4];
	add.s32 	%r219, %r218, %r214;
	min.s32 	%r220, %r148, %r219;
	mov.u32 	%r221, %r2691;
	shl.b32 	%r222, %r221, 2;
	add.s32 	%r223, %r34, %r222;
	ld.shared.u32 	%r224, [%r223+12];
	mov.u32 	%r225, %r2692;
	shl.b32 	%r226, %r225, 2;
	add.s32 	%r227, %r54, %r226;
	ld.shared.u32 	%r228, [%r227+12];
	add.s32 	%r229, %r228, %r224;
	min.s32 	%r230, %r220, %r229;
	or.b32  	%r231, %r14, 8;
	mov.u32 	%r2691, %r231;
	add.s32 	%r232, %r15, 256;
	mov.u32 	%r2692, %r232;
	mov.u32 	%r233, %r2691;
	shl.b32 	%r234, %r233, 2;
	add.s32 	%r235, %r34, %r234;
	ld.shared.u32 	%r236, [%r235];
	mov.u32 	%r237, %r2692;
	shl.b32 	%r238, %r237, 2;
	add.s32 	%r239, %r54, %r238;
	ld.shared.u32 	%r240, [%r239];
	add.s32 	%r241, %r240, %r236;
	min.s32 	%r242, %r170, %r241;
	mov.u32 	%r243, %r2691;
	shl.b32 	%r244, %r243, 2;
	add.s32 	%r245, %r34, %r244;
	ld.shared.u32 	%r246, [%r245+4];
	mov.u32 	%r247, %r2692;
	shl.b32 	%r248, %r247, 2;
	add.s32 	%r249, %r54, %r248;
	ld.shared.u32 	%r250, [%r249+8];
	add.s32 	%r251, %r250, %r246;
	min.s32 	%r252, %r242, %r251;
	mov.u32 	%r253, %r2691;
	shl.b32 	%r254, %r253, 2;
	add.s32 	%r255, %r34, %r254;
	ld.shared.u32 	%r256, [%r255];
	mov.u32 	%r257, %r2692;
	shl.b32 	%r258, %r257, 2;
	add.s32 	%r259, %r54, %r258;
	ld.shared.u32 	%r260, [%r259+4];
	add.s32 	%r261, %r260, %r256;
	min.s32 	%r262, %r190, %r261;
	mov.u32 	%r263, %r2691;
	shl.b32 	%r264, %r263, 2;
	add.s32 	%r265, %r34, %r264;
	ld.shared.u32 	%r266, [%r265+4];
	mov.u32 	%r267, %r2692;
	shl.b32 	%r268, %r267, 2;
	add.s32 	%r269, %r54, %r268;
	ld.shared.u32 	%r270, [%r269+12];
	add.s32 	%r271, %r270, %r266;
	min.s32 	%r272, %r262, %r271;
	mov.u32 	%r273, %r2691;
	shl.b32 	%r274, %r273, 2;
	add.s32 	%r275, %r34, %r274;
	ld.shared.u32 	%r276, [%r275+8];
	mov.u32 	%r277, %r2692;
	shl.b32 	%r278, %r277, 2;
	add.s32 	%r279, %r54, %r278;
	ld.shared.u32 	%r280, [%r279];
	add.s32 	%r281, %r280, %r276;
	min.s32 	%r282, %r210, %r281;
	mov.u32 	%r283, %r2691;
	shl.b32 	%r284, %r283, 2;
	add.s32 	%r285, %r34, %r284;
	ld.shared.u32 	%r286, [%r285+12];
	mov.u32 	%r287, %r2692;
	shl.b32 	%r288, %r287, 2;
	add.s32 	%r289, %r54, %r288;
	ld.shared.u32 	%r290, [%r289+8];
	add.s32 	%r291, %r290, %r286;
	min.s32 	%r292, %r282, %r291;
	mov.u32 	%r293, %r2691;
	shl.b32 	%r294, %r293, 2;
	add.s32 	%r295, %r34, %r294;
	ld.shared.u32 	%r296, [%r295+8];
	mov.u32 	%r297, %r2692;
	shl.b32 	%r298, %r297, 2;
	add.s32 	%r299, %r54, %r298;
	ld.shared.u32 	%r300, [%r299+4];
	add.s32 	%r301, %r300, %r296;
	min.s32 	%r302, %r230, %r301;
	mov.u32 	%r303, %r2691;
	shl.b32 	%r304, %r303, 2;
	add.s32 	%r305, %r34, %r304;
	ld.shared.u32 	%r306, [%r305+12];
	mov.u32 	%r307, %r2692;
	shl.b32 	%r308, %r307, 2;
	add.s32 	%r309, %r54, %r308;
	ld.shared.u32 	%r310, [%r309+12];
	add.s32 	%r311, %r310, %r306;
	min.s32 	%r312, %r302, %r311;
	or.b32  	%r313, %r14, 12;
	mov.u32 	%r2691, %r313;
	add.s32 	%r314, %r15, 384;
	mov.u32 	%r2692, %r314;
	mov.u32 	%r315, %r2691;
	shl.b32 	%r316, %r315, 2;
	add.s32 	%r317, %r34, %r316;
	ld.shared.u32 	%r318, [%r317];
	mov.u32 	%r319, %r2692;
	shl.b32 	%r320, %r319, 2;
	add.s32 	%r321, %r54, %r320;
	ld.shared.u32 	%r322, [%r321];
	add.s32 	%r323, %r322, %r318;
	min.s32 	%r324, %r252, %r323;
	mov.u32 	%r325, %r2691;
	shl.b32 	%r326, %r325, 2;
	add.s32 	%r327, %r34, %r326;
	ld.shared.u32 	%r328, [%r327+4];
	mov.u32 	%r329, %r2692;
	shl.b32 	%r330, %r329, 2;
	add.s32 	%r331, %r54, %r330;
	ld.shared.u32 	%r332, [%r331+8];
	add.s32 	%r333, %r332, %r328;
	min.s32 	%r334, %r324, %r333;
	mov.u32 	%r335, %r2691;
	shl.b32 	%r336, %r335, 2;
	add.s32 	%r337, %r34, %r336;
	ld.shared.u32 	%r338, [%r337];
	mov.u32 	%r339, %r2692;
	shl.b32 	%r340, %r339, 2;
	add.s32 	%r341, %r54, %r340;
	ld.shared.u32 	%r342, [%r341+4];
	add.s32 	%r343, %r342, %r338;
	min.s32 	%r344, %r272, %r343;
	mov.u32 	%r345, %r2691;
	shl.b32 	%r346, %r345, 2;
	add.s32 	%r347, %r34, %r346;
	ld.shared.u32 	%r348, [%r347+4];
	mov.u32 	%r349, %r2692;
	shl.b32 	%r350, %r349, 2;
	add.s32 	%r351, %r54, %r350;
	ld.shared.u32 	%r352, [%r351+12];
	add.s32 	%r353, %r352, %r348;
	min.s32 	%r354, %r344, %r353;
	mov.u32 	%r355, %r2691;
	shl.b32 	%r356, %r355, 2;
	add.s32 	%r357, %r34, %r356;
	ld.shared.u32 	%r358, [%r357+8];
	mov.u32 	%r359, %r2692;
	shl.b32 	%r360, %r359, 2;
	add.s32 	%r361, %r54, %r360;
	ld.shared.u32 	%r362, [%r361];
	add.s32 	%r363, %r362, %r358;
	min.s32 	%r364, %r292, %r363;
	mov.u32 	%r365, %r2691;
	shl.b32 	%r366, %r365, 2;
	add.s32 	%r367, %r34, %r366;
	ld.shared.u32 	%r368, [%r367+12];
	mov.u32 	%r369, %r2692;
	shl.b32 	%r370, %r369, 2;
	add.s32 	%r371, %r54, %r370;
	ld.shared.u32 	%r372, [%r371+8];
	add.s32 	%r373, %r372, %r368;
	min.s32 	%r374, %r364, %r373;
	mov.u32 	%r375, %r2691;
	shl.b32 	%r376, %r375, 2;
	add.s32 	%r377, %r34, %r376;
	ld.shared.u32 	%r378, [%r377+8];
	mov.u32 	%r379, %r2692;
	shl.b32 	%r380, %r379, 2;
	add.s32 	%r381, %r54, %r380;
	ld.shared.u32 	%r382, [%r381+4];
	add.s32 	%r383, %r382, %r378;
	min.s32 	%r384, %r312, %r383;
	mov.u32 	%r385, %r2691;
	shl.b32 	%r386, %r385, 2;
	add.s32 	%r387, %r34, %r386;
	ld.shared.u32 	%r388, [%r387+12];
	mov.u32 	%r389, %r2692;
	shl.b32 	%r390, %r389, 2;
	add.s32 	%r391, %r54, %r390;
	ld.shared.u32 	%r392, [%r391+12];
	add.s32 	%r393, %r392, %r388;
	min.s32 	%r394, %r384, %r393;
	or.b32  	%r395, %r14, 16;
	mov.u32 	%r2691, %r395;
	add.s32 	%r396, %r15, 512;
	mov.u32 	%r2692, %r396;
	mov.u32 	%r397, %r2691;
	shl.b32 	%r398, %r397, 2;
	add.s32 	%r399, %r34, %r398;
	ld.shared.u32 	%r400, [%r399];
	mov.u32 	%r401, %r2692;
	shl.b32 	%r402, %r401, 2;
	add.s32 	%r403, %r54, %r402;
	ld.shared.u32 	%r404, [%r403];
	add.s32 	%r405, %r404, %r400;
	min.s32 	%r406, %r334, %r405;
	mov.u32 	%r407, %r2691;
	shl.b32 	%r408, %r407, 2;
	add.s32 	%r409, %r34, %r408;
	ld.shared.u32 	%r410, [%r409+4];
	mov.u32 	%r411, %r2692;
	shl.b32 	%r412, %r411, 2;
	add.s32 	%r413, %r54, %r412;
	ld.shared.u32 	%r414, [%r413+8];
	add.s32 	%r415, %r414, %r410;
	min.s32 	%r416, %r406, %r415;
	mov.u32 	%r417, %r2691;
	shl.b32 	%r418, %r417, 2;
	add.s32 	%r419, %r34, %r418;
	ld.shared.u32 	%r420, [%r419];
	mov.u32 	%r421, %r2692;
	shl.b32 	%r422, %r421, 2;
	add.s32 	%r423, %r54, %r422;
	ld.shared.u32 	%r424, [%r423+4];
	add.s32 	%r425, %r424, %r420;
	min.s32 	%r426, %r354, %r425;
	mov.u32 	%r427, %r2691;
	shl.b32 	%r428, %r427, 2;
	add.s32 	%r429, %r34, %r428;
	ld.shared.u32 	%r430, [%r429+4];
	mov.u32 	%r431, %r2692;
	shl.b32 	%r432, %r431, 2;
	add.s32 	%r433, %r54, %r432;
	ld.shared.u32 	%r434, [%r433+12];
	add.s32 	%r435, %r434, %r430;
	min.s32 	%r436, %r426, %r435;
	mov.u32 	%r437, %r2691;
	shl.b32 	%r438, %r437, 2;
	add.s32 	%r439, %r34, %r438;
	ld.shared.u32 	%r440, [%r439+8];
	mov.u32 	%r441, %r2692;
	shl.b32 	%r442, %r441, 2;
	add.s32 	%r443, %r54, %r442;
	ld.shared.u32 	%r444, [%r443];
	add.s32 	%r445, %r444, %r440;
	min.s32 	%r446, %r374, %r445;
	mov.u32 	%r447, %r2691;
	shl.b32 	%r448, %r447, 2;
	add.s32 	%r449, %r34, %r448;
	ld.shared.u32 	%r450, [%r449+12];
	mov.u32 	%r451, %r2692;
	shl.b32 	%r452, %r451, 2;
	add.s32 	%r453, %r54, %r452;
	ld.shared.u32 	%r454, [%r453+8];
	add.s32 	%r455, %r454, %r450;
	min.s32 	%r456, %r446, %r455;
	mov.u32 	%r457, %r2691;
	shl.b32 	%r458, %r457, 2;
	add.s32 	%r459, %r34, %r458;
	ld.shared.u32 	%r460, [%r459+8];
	mov.u32 	%r461, %r2692;
	shl.b32 	%r462, %r461, 2;
	add.s32 	%r463, %r54, %r462;
	ld.shared.u32 	%r464, [%r463+4];
	add.s32 	%r465, %r464, %r460;
	min.s32 	%r466, %r394, %r465;
	mov.u32 	%r467, %r2691;
	shl.b32 	%r468, %r467, 2;
	add.s32 	%r469, %r34, %r468;
	ld.shared.u32 	%r470, [%r469+12];
	mov.u32 	%r471, %r2692;
	shl.b32 	%r472, %r471, 2;
	add.s32 	%r473, %r54, %r472;
	ld.shared.u32 	%r474, [%r473+12];
	add.s32 	%r475, %r474, %r470;
	min.s32 	%r476, %r466, %r475;
	or.b32  	%r477, %r14, 20;
	mov.u32 	%r2691, %r477;
	add.s32 	%r478, %r15, 640;
	mov.u32 	%r2692, %r478;
	mov.u32 	%r479, %r2691;
	shl.b32 	%r480, %r479, 2;
	add.s32 	%r481, %r34, %r480;
	ld.shared.u32 	%r482, [%r481];
	mov.u32 	%r483, %r2692;
	shl.b32 	%r484, %r483, 2;
	add.s32 	%r485, %r54, %r484;
	ld.shared.u32 	%r486, [%r485];
	add.s32 	%r487, %r486, %r482;
	min.s32 	%r488, %r416, %r487;
	mov.u32 	%r489, %r2691;
	shl.b32 	%r490, %r489, 2;
	add.s32 	%r491, %r34, %r490;
	ld.shared.u32 	%r492, [%r491+4];
	mov.u32 	%r493, %r2692;
	shl.b32 	%r494, %r493, 2;
	add.s32 	%r495, %r54, %r494;
	ld.shared.u32 	%r496, [%r495+8];
	add.s32 	%r497, %r496, %r492;
	min.s32 	%r498, %r488, %r497;
	mov.u32 	%r499, %r2691;
	shl.b32 	%r500, %r499, 2;
	add.s32 	%r501, %r34, %r500;
	ld.shared.u32 	%r502, [%r501];
	mov.u32 	%r503, %r2692;
	shl.b32 	%r504, %r503, 2;
	add.s32 	%r505, %r54, %r504;
	ld.shared.u32 	%r506, [%r505+4];
	add.s32 	%r507, %r506, %r502;
	min.s32 	%r508, %r436, %r507;
	mov.u32 	%r509, %r2691;
	shl.b32 	%r510, %r509, 2;
	add.s32 	%r511, %r34, %r510;
	ld.shared.u32 	%r512, [%r511+4];
	mov.u32 	%r513, %r2692;
	shl.b32 	%r514, %r513, 2;
	add.s32 	%r515, %r54, %r514;
	ld.shared.u32 	%r516, [%r515+12];
	add.s32 	%r517, %r516, %r512;
	min.s32 	%r518, %r508, %r517;
	mov.u32 	%r519, %r2691;
	shl.b32 	%r520, %r519, 2;
	add.s32 	%r521, %r34, %r520;
	ld.shared.u32 	%r522, [%r521+8];
	mov.u32 	%r523, %r2692;
	shl.b32 	%r524, %r523, 2;
	add.s32 	%r525, %r54, %r524;
	ld.shared.u32 	%r526, [%r525];
	add.s32 	%r527, %r526, %r522;
	min.s32 	%r528, %r456, %r527;
	mov.u32 	%r529, %r2691;
	shl.b32 	%r530, %r529, 2;
	add.s32 	%r531, %r34, %r530;
	ld.shared.u32 	%r532, [%r531+12];
	mov.u32 	%r533, %r2692;
	shl.b32 	%r534, %r533, 2;
	add.s32 	%r535, %r54, %r534;
	ld.shared.u32 	%r536, [%r535+8];
	add.s32 	%r537, %r536, %r532;
	min.s32 	%r538, %r528, %r537;
	mov.u32 	%r539, %r2691;
	shl.b32 	%r540, %r539, 2;
	add.s32 	%r541, %r34, %r540;
	ld.shared.u32 	%r542, [%r541+8];
	mov.u32 	%r543, %r2692;
	shl.b32 	%r544, %r543, 2;
	add.s32 	%r545, %r54, %r544;
	ld.shared.u32 	%r546, [%r545+4];
	add.s32 	%r547, %r546, %r542;
	min.s32 	%r548, %r476, %r547;
	mov.u32 	%r549, %r2691;
	shl.b32 	%r550, %r549, 2;
	add.s32 	%r551, %r34, %r550;
	ld.shared.u32 	%r552, [%r551+12];
	mov.u32 	%r553, %r2692;
	shl.b32 	%r554, %r553, 2;
	add.s32 	%r555, %r54, %r554;
	ld.shared.u32 	%r556, [%r555+12];
	add.s32 	%r557, %r556, %r552;
	min.s32 	%r558, %r548, %r557;
	or.b32  	%r559, %r14, 24;
	mov.u32 	%r2691, %r559;
	add.s32 	%r560, %r15, 768;
	mov.u32 	%r2692, %r560;
	mov.u32 	%r561, %r2691;
	shl.b32 	%r562, %r561, 2;
	add.s32 	%r563, %r34, %r562;
	ld.shared.u32 	%r564, [%r563];
	mov.u32 	%r565, %r2692;
	shl.b32 	%r566, %r565, 2;
	add.s32 	%r567, %r54, %r566;
	ld.shared.u32 	%r568, [%r567];
	add.s32 	%r569, %r568, %r564;
	min.s32 	%r570, %r498, %r569;
	mov.u32 	%r571, %r2691;
	shl.b32 	%r572, %r571, 2;
	add.s32 	%r573, %r34, %r572;
	ld.shared.u32 	%r574, [%r573+4];
	mov.u32 	%r575, %r2692;
	shl.b32 	%r576, %r575, 2;
	add.s32 	%r577, %r54, %r576;
	ld.shared.u32 	%r578, [%r577+8];
	add.s32 	%r579, %r578, %r574;
	min.s32 	%r580, %r570, %r579;
	mov.u32 	%r581, %r2691;
	shl.b32 	%r582, %r581, 2;
	add.s32 	%r583, %r34, %r582;
	ld.shared.u32 	%r584, [%r583];
	mov.u32 	%r585, %r2692;
	shl.b32 	%r586, %r585, 2;
	add.s32 	%r587, %r54, %r586;
	ld.shared.u32 	%r588, [%r587+4];
	add.s32 	%r589, %r588, %r584;
	min.s32 	%r590, %r518, %r589;
	mov.u32 	%r591, %r2691;
	shl.b32 	%r592, %r591, 2;
	add.s32 	%r593, %r34, %r592;
	ld.shared.u32 	%r594, [%r593+4];
	mov.u32 	%r595, %r2692;
	shl.b32 	%r596, %r595, 2;
	add.s32 	%r597, %r54, %r596;
	ld.shared.u32 	%r598, [%r597+12];
	add.s32 	%r599, %r598, %r594;
	min.s32 	%r600, %r590, %r599;
	mov.u32 	%r601, %r2691;
	shl.b32 	%r602, %r601, 2;
	add.s32 	%r603, %r34, %r602;
	ld.shared.u32 	%r604, [%r603+8];
	mov.u32 	%r605, %r2692;
	shl.b32 	%r606, %r605, 2;
	add.s32 	%r607, %r54, %r606;
	ld.shared.u32 	%r608, [%r607];
	add.s32 	%r609, %r608, %r604;
	min.s32 	%r610, %r538, %r609;
	mov.u32 	%r611, %r2691;
	shl.b32 	%r612, %r611, 2;
	add.s32 	%r613, %r34, %r612;
	ld.shared.u32 	%r614, [%r613+12];
	mov.u32 	%r615, %r2692;
	shl.b32 	%r616, %r615, 2;
	add.s32 	%r617, %r54, %r616;
	ld.shared.u32 	%r618, [%r617+8];
	add.s32 	%r619, %r618, %r614;
	min.s32 	%r620, %r610, %r619;
	mov.u32 	%r621, %r2691;
	shl.b32 	%r622, %r621, 2;
	add.s32 	%r623, %r34, %r622;
	ld.shared.u32 	%r624, [%r623+8];
	mov.u32 	%r625, %r2692;
	shl.b32 	%r626, %r625, 2;
	add.s32 	%r627, %r54, %r626;
	ld.shared.u32 	%r628, [%r627+4];
	add.s32 	%r629, %r628, %r624;
	min.s32 	%r630, %r558, %r629;
	mov.u32 	%r631, %r2691;
	shl.b32 	%r632, %r631, 2;
	add.s32 	%r633, %r34, %r632;
	ld.shared.u32 	%r634, [%r633+12];
	mov.u32 	%r635, %r2692;
	shl.b32 	%r636, %r635, 2;
	add.s32 	%r637, %r54, %r636;
	ld.shared.u32 	%r638, [%r637+12];
	add.s32 	%r639, %r638, %r634;
	min.s32 	%r640, %r630, %r639;
	or.b32  	%r641, %r14, 28;
	mov.u32 	%r2691, %r641;
	add.s32 	%r642, %r15, 896;
	mov.u32 	%r2692, %r642;
	mov.u32 	%r643, %r2691;
	shl.b32 	%r644, %r643, 2;
	add.s32 	%r645, %r34, %r644;
	ld.shared.u32 	%r646, [%r645];
	mov.u32 	%r647, %r2692;
	shl.b32 	%r648, %r647, 2;
	add.s32 	%r649, %r54, %r648;
	ld.shared.u32 	%r650, [%r649];
	add.s32 	%r651, %r650, %r646;
	min.s32 	%r652, %r580, %r651;
	mov.u32 	%r653, %r2691;
	shl.b32 	%r654, %r653, 2;
	add.s32 	%r655, %r34, %r654;
	ld.shared.u32 	%r656, [%r655+4];
	mov.u32 	%r657, %r2692;
	shl.b32 	%r658, %r657, 2;
	add.s32 	%r659, %r54, %r658;
	ld.shared.u32 	%r660, [%r659+8];
	add.s32 	%r661, %r660, %r656;
	min.s32 	%r662, %r652, %r661;
	mov.u32 	%r663, %r2691;
	shl.b32 	%r664, %r663, 2;
	add.s32 	%r665, %r34, %r664;
	ld.shared.u32 	%r666, [%r665];
	mov.u32 	%r667, %r2692;
	shl.b32 	%r668, %r667, 2;
	add.s32 	%r669, %r54, %r668;
	ld.shared.u32 	%r670, [%r669+4];
	add.s32 	%r671, %r670, %r666;
	min.s32 	%r672, %r600, %r671;
	mov.u32 	%r673, %r2691;
	shl.b32 	%r674, %r673, 2;
	add.s32 	%r675, %r34, %r674;
	ld.shared.u32 	%r676, [%r675+4];
	mov.u32 	%r677, %r2692;
	shl.b32 	%r678, %r677, 2;
	add.s32 	%r679, %r54, %r678;
	ld.shared.u32 	%r680, [%r679+12];
	add.s32 	%r681, %r680, %r676;
	min.s32 	%r682, %r672, %r681;
	mov.u32 	%r683, %r2691;
	shl.b32 	%r684, %r683, 2;
	add.s32 	%r685, %r34, %r684;
	ld.shared.u32 	%r686, [%r685+8];
	mov.u32 	%r687, %r2692;
	shl.b32 	%r688, %r687, 2;
	add.s32 	%r689, %r54, %r688;
	ld.shared.u32 	%r690, [%r689];
	add.s32 	%r691, %r690, %r686;
	min.s32 	%r692, %r620, %r691;
	mov.u32 	%r693, %r2691;
	shl.b32 	%r694, %r693, 2;
	add.s32 	%r695, %r34, %r694;
	ld.shared.u32 	%r696, [%r695+12];
	mov.u32 	%r697, %r2692;
	shl.b32 	%r698, %r697, 2;
	add.s32 	%r699, %r54, %r698;
	ld.shared.u32 	%r700, [%r699+8];
	add.s32 	%r701, %r700, %r696;
	min.s32 	%r702, %r692, %r701;
	mov.u32 	%r703, %r2691;
	shl.b32 	%r704, %r703, 2;
	add.s32 	%r705, %r34, %r704;
	ld.shared.u32 	%r706, [%r705+8];
	mov.u32 	%r707, %r2692;
	shl.b32 	%r708, %r707, 2;
	add.s32 	%r709, %r54, %r708;
	ld.shared.u32 	%r710, [%r709+4];
	add.s32 	%r711, %r710, %r706;
	min.s32 	%r712, %r640, %r711;
	mov.u32 	%r713, %r2691;
	shl.b32 	%r714, %r713, 2;
	add.s32 	%r715, %r34, %r714;
	ld.shared.u32 	%r716, [%r715+12];
	mov.u32 	%r717, %r2692;
	shl.b32 	%r718, %r717, 2;
	add.s32 	%r719, %r54, %r718;
	ld.shared.u32 	%r720, [%r719+12];
	add.s32 	%r721, %r720, %r716;
	min.s32 	%r722, %r712, %r721;
	or.b32  	%r723, %r14, 32;
	mov.u32 	%r2691, %r723;
	add.s32 	%r724, %r15, 1024;
	mov.u32 	%r2692, %r724;
	mov.u32 	%r725, %r2691;
	shl.b32 	%r726, %r725, 2;
	add.s32 	%r727, %r34, %r726;
	ld.shared.u32 	%r728, [%r727];
	mov.u32 	%r729, %r2692;
	shl.b32 	%r730, %r729, 2;
	add.s32 	%r731, %r54, %r730;
	ld.shared.u32 	%r732, [%r731];
	add.s32 	%r733, %r732, %r728;
	min.s32 	%r734, %r662, %r733;
	mov.u32 	%r735, %r2691;
	shl.b32 	%r736, %r735, 2;
	add.s32 	%r737, %r34, %r736;
	ld.shared.u32 	%r738, [%r737+4];
	mov.u32 	%r739, %r2692;
	shl.b32 	%r740, %r739, 2;
	add.s32 	%r741, %r54, %r740;
	ld.shared.u32 	%r742, [%r741+8];
	add.s32 	%r743, %r742, %r738;
	min.s32 	%r744, %r734, %r743;
	mov.u32 	%r745, %r2691;
	shl.b32 	%r746, %r745, 2;
	add.s32 	%r747, %r34, %r746;
	ld.shared.u32 	%r748, [%r747];
	mov.u32 	%r749, %r2692;
	shl.b32 	%r750, %r749, 2;
	add.s32 	%r751, %r54, %r750;
	ld.shared.u32 	%r752, [%r751+4];
	add.s32 	%r753, %r752, %r748;
	min.s32 	%r754, %r682, %r753;
	mov.u32 	%r755, %r2691;
	shl.b32 	%r756, %r755, 2;
	add.s32 	%r757, %r34, %r756;
	ld.shared.u32 	%r758, [%r757+4];
	mov.u32 	%r759, %r2692;
	shl.b32 	%r760, %r759, 2;
	add.s32 	%r761, %r54, %r760;
	ld.shared.u32 	%r762, [%r761+12];
	add.s32 	%r763, %r762, %r758;
	min.s32 	%r764, %r754, %r763;
	mov.u32 	%r765, %r2691;
	shl.b32 	%r766, %r765, 2;
	add.s32 	%r767, %r34, %r766;
	ld.shared.u32 	%r768, [%r767+8];
	mov.u32 	%r769, %r2692;
	shl.b32 	%r770, %r769, 2;
	add.s32 	%r771, %r54, %r770;
	ld.shared.u32 	%r772, [%r771];
	add.s32 	%r773, %r772, %r768;
	min.s32 	%r774, %r702, %r773;
	mov.u32 	%r775, %r2691;
	shl.b32 	%r776, %r775, 2;
	add.s32 	%r777, %r34, %r776;
	ld.shared.u32 	%r778, [%r777+12];
	mov.u32 	%r779, %r2692;
	shl.b32 	%r780, %r779, 2;
	add.s32 	%r781, %r54, %r780;
	ld.shared.u32 	%r782, [%r781+8];
	add.s32 	%r783, %r782, %r778;
	min.s32 	%r784, %r774, %r783;
	mov.u32 	%r785, %r2691;
	shl.b32 	%r786, %r785, 2;
	add.s32 	%r787, %r34, %r786;
	ld.shared.u32 	%r788, [%r787+8];
	mov.u32 	%r789, %r2692;
	shl.b32 	%r790, %r789, 2;
	add.s32 	%r791, %r54, %r790;
	ld.shared.u32 	%r792, [%r791+4];
	add.s32 	%r793, %r792, %r788;
	min.s32 	%r794, %r722, %r793;
	mov.u32 	%r795, %r2691;
	shl.b32 	%r796, %r795, 2;
	add.s32 	%r797, %r34, %r796;
	ld.shared.u32 	%r798, [%r797+12];
	mov.u32 	%r799, %r2692;
	shl.b32 	%r800, %r799, 2;
	add.s32 	%r801, %r54, %r800;
	ld.shared.u32 	%r802, [%r801+12];
	add.s32 	%r803, %r802, %r798;
	min.s32 	%r804, %r794, %r803;
	or.b32  	%r805, %r14, 36;
	mov.u32 	%r2691, %r805;
	add.s32 	%r806, %r15, 1152;
	mov.u32 	%r2692, %r806;
	mov.u32 	%r807, %r2691;
	shl.b32 	%r808, %r807, 2;
	add.s32 	%r809, %r34, %r808;
	ld.shared.u32 	%r810, [%r809];
	mov.u32 	%r811, %r2692;
	shl.b32 	%r812, %r811, 2;
	add.s32 	%r813, %r54, %r812;
	ld.shared.u32 	%r814, [%r813];
	add.s32 	%r815, %r814, %r810;
	min.s32 	%r816, %r744, %r815;
	mov.u32 	%r817, %r2691;
	shl.b32 	%r818, %r817, 2;
	add.s32 	%r819, %r34, %r818;
	ld.shared.u32 	%r820, [%r819+4];
	mov.u32 	%r821, %r2692;
	shl.b32 	%r822, %r821, 2;
	add.s32 	%r823, %r54, %r822;
	ld.shared.u32 	%r824, [%r823+8];
	add.s32 	%r825, %r824, %r820;
	min.s32 	%r826, %r816, %r825;
	mov.u32 	%r827, %r2691;
	shl.b32 	%r828, %r827, 2;
	add.s32 	%r829, %r34, %r828;
	ld.shared.u32 	%r830, [%r829];
	mov.u32 	%r831, %r2692;
	shl.b32 	%r832, %r831, 2;
	add.s32 	%r833, %r54, %r832;
	ld.shared.u32 	%r834, [%r833+4];
	add.s32 	%r835, %r834, %r830;
	min.s32 	%r836, %r764, %r835;
	mov.u32 	%r837, %r2691;
	shl.b32 	%r838, %r837, 2;
	add.s32 	%r839, %r34, %r838;
	ld.shared.u32 	%r840, [%r839+4];
	mov.u32 	%r841, %r2692;
	shl.b32 	%r842, %r841, 2;
	add.s32 	%r843, %r54, %r842;
	ld.shared.u32 	%r844, [%r843+12];
	add.s32 	%r845, %r844, %r840;
	min.s32 	%r846, %r836, %r845;
	mov.u32 	%r847, %r2691;
	shl.b32 	%r848, %r847, 2;
	add.s32 	%r849, %r34, %r848;
	ld.shared.u32 	%r850, [%r849+8];
	mov.u32 	%r851, %r2692;
	shl.b32 	%r852, %r851, 2;
	add.s32 	%r853, %r54, %r852;
	ld.shared.u32 	%r854, [%r853];
	add.s32 	%r855, %r854, %r850;
	min.s32 	%r856, %r784, %r855;
	mov.u32 	%r857, %r2691;
	shl.b32 	%r858, %r857, 2;
	add.s32 	%r859, %r34, %r858;
	ld.shared.u32 	%r860, [%r859+12];
	mov.u32 	%r861, %r2692;
	shl.b32 	%r862, %r861, 2;
	add.s32 	%r863, %r54, %r862;
	ld.shared.u32 	%r864, [%r863+8];
	add.s32 	%r865, %r864, %r860;
	min.s32 	%r866, %r856, %r865;
	mov.u32 	%r867, %r2691;
	shl.b32 	%r868, %r867, 2;
	add.s32 	%r869, %r34, %r868;
	ld.shared.u32 	%r870, [%r869+8];
	mov.u32 	%r871, %r2692;
	shl.b32 	%r872, %r871, 2;
	add.s32 	%r873, %r54, %r872;
	ld.shared.u32 	%r874, [%r873+4];
	add.s32 	%r875, %r874, %r870;
	min.s32 	%r876, %r804, %r875;
	mov.u32 	%r877, %r2691;
	shl.b32 	%r878, %r877, 2;
	add.s32 	%r879, %r34, %r878;
	ld.shared.u32 	%r880, [%r879+12];
	mov.u32 	%r881, %r2692;
	shl.b32 	%r882, %r881, 2;
	add.s32 	%r883, %r54, %r882;
	ld.shared.u32 	%r884, [%r883+12];
	add.s32 	%r885, %r884, %r880;
	min.s32 	%r886, %r876, %r885;
	or.b32  	%r887, %r14, 40;
	mov.u32 	%r2691, %r887;
	add.s32 	%r888, %r15, 1280;
	mov.u32 	%r2692, %r888;
	mov.u32 	%r889, %r2691;
	shl.b32 	%r890, %r889, 2;
	add.s32 	%r891, %r34, %r890;
	ld.shared.u32 	%r892, [%r891];
	mov.u32 	%r893, %r2692;
	shl.b32 	%r894, %r893, 2;
	add.s32 	%r895, %r54, %r894;
	ld.shared.u32 	%r896, [%r895];
	add.s32 	%r897, %r896, %r892;
	min.s32 	%r898, %r826, %r897;
	mov.u32 	%r899, %r2691;
	shl.b32 	%r900, %r899, 2;
	add.s32 	%r901, %r34, %r900;
	ld.shared.u32 	%r902, [%r901+4];
	mov.u32 	%r903, %r2692;
	shl.b32 	%r904, %r903, 2;
	add.s32 	%r905, %r54, %r904;
	ld.shared.u32 	%r906, [%r905+8];
	add.s32 	%r907, %r906, %r902;
	min.s32 	%r908, %r898, %r907;
	mov.u32 	%r909, %r2691;
	shl.b32 	%r910, %r909, 2;
	add.s32 	%r911, %r34, %r910;
	ld.shared.u32 	%r912, [%r911];
	mov.u32 	%r913, %r2692;
	shl.b32 	%r914, %r913, 2;
	add.s32 	%r915, %r54, %r914;
	ld.shared.u32 	%r916, [%r915+4];
	add.s32 	%r917, %r916, %r912;
	min.s32 	%r918, %r846, %r917;
	mov.u32 	%r919, %r2691;
	shl.b32 	%r920, %r919, 2;
	add.s32 	%r921, %r34, %r920;
	ld.shared.u32 	%r922, [%r921+4];
	mov.u32 	%r923, %r2692;
	shl.b32 	%r924, %r923, 2;
	add.s32 	%r925, %r54, %r924;
	ld.shared.u32 	%r926, [%r925+12];
	add.s32 	%r927, %r926, %r922;
	min.s32 	%r928, %r918, %r927;
	mov.u32 	%r929, %r2691;
	shl.b32 	%r930, %r929, 2;
	add.s32 	%r931, %r34, %r930;
	ld.shared.u32 	%r932, [%r931+8];
	mov.u32 	%r933, %r2692;
	shl.b32 	%r934, %r933, 2;
	add.s32 	%r935, %r54, %r934;
	ld.shared.u32 	%r936, [%r935];
	add.s32 	%r937, %r936, %r932;
	min.s32 	%r938, %r866, %r937;
	mov.u32 	%r939, %r2691;
	shl.b32 	%r940, %r939, 2;
	add.s32 	%r941, %r34, %r940;
	ld.shared.u32 	%r942, [%r941+12];
	mov.u32 	%r943, %r2692;
	shl.b32 	%r944, %r943, 2;
	add.s32 	%r945, %r54, %r944;
	ld.shared.u32 	%r946, [%r945+8];
	add.s32 	%r947, %r946, %r942;
	min.s32 	%r948, %r938, %r947;
	mov.u32 	%r949, %r2691;
	shl.b32 	%r950, %r949, 2;
	add.s32 	%r951, %r34, %r950;
	ld.shared.u32 	%r952, [%r951+8];
	mov.u32 	%r953, %r2692;
	shl.b32 	%r954, %r953, 2;
	add.s32 	%r955, %r54, %r954;
	ld.shared.u32 	%r956, [%r955+4];
	add.s32 	%r957, %r956, %r952;
	min.s32 	%r958, %r886, %r957;
	mov.u32 	%r959, %r2691;
	shl.b32 	%r960, %r959, 2;
	add.s32 	%r961, %r34, %r960;
	ld.shared.u32 	%r962, [%r961+12];
	mov.u32 	%r963, %r2692;
	shl.b32 	%r964, %r963, 2;
	add.s32 	%r965, %r54, %r964;
	ld.shared.u32 	%r966, [%r965+12];
	add.s32 	%r967, %r966, %r962;
	min.s32 	%r968, %r958, %r967;
	or.b32  	%r969, %r14, 44;
	mov.u32 	%r2691, %r969;
	add.s32 	%r970, %r15, 1408;
	mov.u32 	%r2692, %r970;
	mov.u32 	%r971, %r2691;
	shl.b32 	%r972, %r971, 2;
	add.s32 	%r973, %r34, %r972;
	ld.shared.u32 	%r974, [%r973];
	mov.u32 	%r975, %r2692;
	shl.b32 	%r976, %r975, 2;
	add.s32 	%r977, %r54, %r976;
	ld.shared.u32 	%r978, [%r977];
	add.s32 	%r979, %r978, %r974;
	min.s32 	%r980, %r908, %r979;
	mov.u32 	%r981, %r2691;
	shl.b32 	%r982, %r981, 2;
	add.s32 	%r983, %r34, %r982;
	ld.shared.u32 	%r984, [%r983+4];
	mov.u32 	%r985, %r2692;
	shl.b32 	%r986, %r985, 2;
	add.s32 	%r987, %r54, %r986;
	ld.shared.u32 	%r988, [%r987+8];
	add.s32 	%r989, %r988, %r984;
	min.s32 	%r990, %r980, %r989;
	mov.u32 	%r991, %r2691;
	shl.b32 	%r992, %r991, 2;
	add.s32 	%r993, %r34, %r992;
	ld.shared.u32 	%r994, [%r993];
	mov.u32 	%r995, %r2692;
	shl.b32 	%r996, %r995, 2;
	add.s32 	%r997, %r54, %r996;
	ld.shared.u32 	%r998, [%r997+4];
	add.s32 	%r999, %r998, %r994;
	min.s32 	%r1000, %r928, %r999;
	mov.u32 	%r1001, %r2691;
	shl.b32 	%r1002, %r1001, 2;
	add.s32 	%r1003, %r34, %r1002;
	ld.shared.u32 	%r1004, [%r1003+4];
	mov.u32 	%r1005, %r2692;
	shl.b32 	%r1006, %r1005, 2;
	add.s32 	%r1007, %r54, %r1006;
	ld.shared.u32 	%r1008, [%r1007+12];
	add.s32 	%r1009, %r1008, %r1004;
	min.s32 	%r1010, %r1000, %r1009;
	mov.u32 	%r1011, %r2691;
	shl.b32 	%r1012, %r1011, 2;
	add.s32 	%r1013, %r34, %r1012;
	ld.shared.u32 	%r1014, [%r1013+8];
	mov.u32 	%r1015, %r2692;
	shl.b32 	%r1016, %r1015, 2;
	add.s32 	%r1017, %r54, %r1016;
	ld.shared.u32 	%r1018, [%r1017];
	add.s32 	%r1019, %r1018, %r1014;
	min.s32 	%r1020, %r948, %r1019;
	mov.u32 	%r1021, %r2691;
	shl.b32 	%r1022, %r1021, 2;
	add.s32 	%r1023, %r34, %r1022;
	ld.shared.u32 	%r1024, [%r1023+12];
	mov.u32 	%r1025, %r2692;
	shl.b32 	%r1026, %r1025, 2;
	add.s32 	%r1027, %r54, %r1026;
	ld.shared.u32 	%r1028, [%r1027+8];
	add.s32 	%r1029, %r1028, %r1024;
	min.s32 	%r1030, %r1020, %r1029;
	mov.u32 	%r1031, %r2691;
	shl.b32 	%r1032, %r1031, 2;
	add.s32 	%r1033, %r34, %r1032;
	ld.shared.u32 	%r1034, [%r1033+8];
	mov.u32 	%r1035, %r2692;
	shl.b32 	%r1036, %r1035, 2;
	add.s32 	%r1037, %r54, %r1036;
	ld.shared.u32 	%r1038, [%r1037+4];
	add.s32 	%r1039, %r1038, %r1034;
	min.s32 	%r1040, %r968, %r1039;
	mov.u32 	%r1041, %r2691;
	shl.b32 	%r1042, %r1041, 2;
	add.s32 	%r1043, %r34, %r1042;
	ld.shared.u32 	%r1044, [%r1043+12];
	mov.u32 	%r1045, %r2692;
	shl.b32 	%r1046, %r1045, 2;
	add.s32 	%r1047, %r54, %r1046;
	ld.shared.u32 	%r1048, [%r1047+12];
	add.s32 	%r1049, %r1048, %r1044;
	min.s32 	%r1050, %r1040, %r1049;
	or.b32  	%r1051, %r14, 48;
	mov.u32 	%r2691, %r1051;
	add.s32 	%r1052, %r15, 1536;
	mov.u32 	%r2692, %r1052;
	mov.u32 	%r1053, %r2691;
	shl.b32 	%r1054, %r1053, 2;
	add.s32 	%r1055, %r34, %r1054;
	ld.shared.u32 	%r1056, [%r1055];
	mov.u32 	%r1057, %r2692;
	shl.b32 	%r1058, %r1057, 2;
	add.s32 	%r1059, %r54, %r1058;
	ld.shared.u32 	%r1060, [%r1059];
	add.s32 	%r1061, %r1060, %r1056;
	min.s32 	%r1062, %r990, %r1061;
	mov.u32 	%r1063, %r2691;
	shl.b32 	%r1064, %r1063, 2;
	add.s32 	%r1065, %r34, %r1064;
	ld.shared.u32 	%r1066, [%r1065+4];
	mov.u32 	%r1067, %r2692;
	shl.b32 	%r1068, %r1067, 2;
	add.s32 	%r1069, %r54, %r1068;
	ld.shared.u32 	%r1070, [%r1069+8];
	add.s32 	%r1071, %r1070, %r1066;
	min.s32 	%r1072, %r1062, %r1071;
	mov.u32 	%r1073, %r2691;
	shl.b32 	%r1074, %r1073, 2;
	add.s32 	%r1075, %r34, %r1074;
	ld.shared.u32 	%r1076, [%r1075];
	mov.u32 	%r1077, %r2692;
	shl.b32 	%r1078, %r1077, 2;
	add.s32 	%r1079, %r54, %r1078;
	ld.shared.u32 	%r1080, [%r1079+4];
	add.s32 	%r1081, %r1080, %r1076;
	min.s32 	%r1082, %r1010, %r1081;
	mov.u32 	%r1083, %r2691;
	shl.b32 	%r1084, %r1083, 2;
	add.s32 	%r1085, %r34, %r1084;
	ld.shared.u32 	%r1086, [%r1085+4];
	mov.u32 	%r1087, %r2692;
	shl.b32 	%r1088, %r1087, 2;
	add.s32 	%r1089, %r54, %r1088;
	ld.shared.u32 	%r1090, [%r1089+12];
	add.s32 	%r1091, %r1090, %r1086;
	min.s32 	%r1092, %r1082, %r1091;
	mov.u32 	%r1093, %r2691;
	shl.b32 	%r1094, %r1093, 2;
	add.s32 	%r1095, %r34, %r1094;
	ld.shared.u32 	%r1096, [%r1095+8];
	mov.u32 	%r1097, %r2692;
	shl.b32 	%r1098, %r1097, 2;
	add.s32 	%r1099, %r54, %r1098;
	ld.shared.u32 	%r1100, [%r1099];
	add.s32 	%r1101, %r1100, %r1096;
	min.s32 	%r1102, %r1030, %r1101;
	mov.u32 	%r1103, %r2691;
	shl.b32 	%r1104, %r1103, 2;
	add.s32 	%r1105, %r34, %r1104;
	ld.shared.u32 	%r1106, [%r1105+12];
	mov.u32 	%r1107, %r2692;
	shl.b32 	%r1108, %r1107, 2;
	add.s32 	%r1109, %r54, %r1108;
	ld.shared.u32 	%r1110, [%r1109+8];
	add.s32 	%r1111, %r1110, %r1106;
	min.s32 	%r1112, %r1102, %r1111;
	mov.u32 	%r1113, %r2691;
	shl.b32 	%r1114, %r1113, 2;
	add.s32 	%r1115, %r34, %r1114;
	ld.shared.u32 	%r1116, [%r1115+8];
	mov.u32 	%r1117, %r2692;
	shl.b32 	%r1118, %r1117, 2;
	add.s32 	%r1119, %r54, %r1118;
	ld.shared.u32 	%r1120, [%r1119+4];
	add.s32 	%r1121, %r1120, %r1116;
	min.s32 	%r1122, %r1050, %r1121;
	mov.u32 	%r1123, %r2691;
	shl.b32 	%r1124, %r1123, 2;
	add.s32 	%r1125, %r34, %r1124;
	ld.shared.u32 	%r1126, [%r1125+12];
	mov.u32 	%r1127, %r2692;
	shl.b32 	%r1128, %r1127, 2;
	add.s32 	%r1129, %r54, %r1128;
	ld.shared.u32 	%r1130, [%r1129+12];
	add.s32 	%r1131, %r1130, %r1126;
	min.s32 	%r1132, %r1122, %r1131;
	or.b32  	%r1133, %r14, 52;
	mov.u32 	%r2691, %r1133;
	add.s32 	%r1134, %r15, 1664;
	mov.u32 	%r2692, %r1134;
	mov.u32 	%r1135, %r2691;
	shl.b32 	%r1136, %r1135, 2;
	add.s32 	%r1137, %r34, %r1136;
	ld.shared.u32 	%r1138, [%r1137];
	mov.u32 	%r1139, %r2692;
	shl.b32 	%r1140, %r1139, 2;
	add.s32 	%r1141, %r54, %r1140;
	ld.shared.u32 	%r1142, [%r1141];
	add.s32 	%r1143, %r1142, %r1138;
	min.s32 	%r1144, %r1072, %r1143;
	mov.u32 	%r1145, %r2691;
	shl.b32 	%r1146, %r1145, 2;
	add.s32 	%r1147, %r34, %r1146;
	ld.shared.u32 	%r1148, [%r1147+4];
	mov.u32 	%r1149, %r2692;
	shl.b32 	%r1150, %r1149, 2;
	add.s32 	%r1151, %r54, %r1150;
	ld.shared.u32 	%r1152, [%r1151+8];
	add.s32 	%r1153, %r1152, %r1148;
	min.s32 	%r1154, %r1144, %r1153;
	mov.u32 	%r1155, %r2691;
	shl.b32 	%r1156, %r1155, 2;
	add.s32 	%r1157, %r34, %r1156;
	ld.shared.u32 	%r1158, [%r1157];
	mov.u32 	%r1159, %r2692;
	shl.b32 	%r1160, %r1159, 2;
	add.s32 	%r1161, %r54, %r1160;
	ld.shared.u32 	%r1162, [%r1161+4];
	add.s32 	%r1163, %r1162, %r1158;
	min.s32 	%r1164, %r1092, %r1163;
	mov.u32 	%r1165, %r2691;
	shl.b32 	%r1166, %r1165, 2;
	add.s32 	%r1167, %r34, %r1166;
	ld.shared.u32 	%r1168, [%r1167+4];
	mov.u32 	%r1169, %r2692;
	shl.b32 	%r1170, %r1169, 2;
	add.s32 	%r1171, %r54, %r1170;
	ld.shared.u32 	%r1172, [%r1171+12];
	add.s32 	%r1173, %r1172, %r1168;
	min.s32 	%r1174, %r1164, %r1173;
	mov.u32 	%r1175, %r2691;
	shl.b32 	%r1176, %r1175, 2;
	add.s32 	%r1177, %r34, %r1176;
	ld.shared.u32 	%r1178, [%r1177+8];
	mov.u32 	%r1179, %r2692;
	shl.b32 	%r1180, %r1179, 2;
	add.s32 	%r1181, %r54, %r1180;
	ld.shared.u32 	%r1182, [%r1181];
	add.s32 	%r1183, %r1182, %r1178;
	min.s32 	%r1184, %r1112, %r1183;
	mov.u32 	%r1185, %r2691;
	shl.b32 	%r1186, %r1185, 2;
	add.s32 	%r1187, %r34, %r1186;
	ld.shared.u32 	%r1188, [%r1187+12];
	mov.u32 	%r1189, %r2692;
	shl.b32 	%r1190, %r1189, 2;
	add.s32 	%r1191, %r54, %r1190;
	ld.shared.u32 	%r1192, [%r1191+8];
	add.s32 	%r1193, %r1192, %r1188;
	min.s32 	%r1194, %r1184, %r1193;
	mov.u32 	%r1195, %r2691;
	shl.b32 	%r1196, %r1195, 2;
	add.s32 	%r1197, %r34, %r1196;
	ld.shared.u32 	%r1198, [%r1197+8];
	mov.u32 	%r1199, %r2692;
	shl.b32 	%r1200, %r1199, 2;
	add.s32 	%r1201, %r54, %r1200;
	ld.shared.u32 	%r1202, [%r1201+4];
	add.s32 	%r1203, %r1202, %r1198;
	min.s32 	%r1204, %r1132, %r1203;
	mov.u32 	%r1205, %r2691;
	shl.b32 	%r1206, %r1205, 2;
	add.s32 	%r1207, %r34, %r1206;
	ld.shared.u32 	%r1208, [%r1207+12];
	mov.u32 	%r1209, %r2692;
	shl.b32 	%r1210, %r1209, 2;
	add.s32 	%r1211, %r54, %r1210;
	ld.shared.u32 	%r1212, [%r1211+12];
	add.s32 	%r1213, %r1212, %r1208;
	min.s32 	%r1214, %r1204, %r1213;
	or.b32  	%r1215, %r14, 56;
	mov.u32 	%r2691, %r1215;
	add.s32 	%r1216, %r15, 1792;
	mov.u32 	%r2692, %r1216;
	mov.u32 	%r1217, %r2691;
	shl.b32 	%r1218, %r1217, 2;
	add.s32 	%r1219, %r34, %r1218;
	ld.shared.u32 	%r1220, [%r1219];
	mov.u32 	%r1221, %r2692;
	shl.b32 	%r1222, %r1221, 2;
	add.s32 	%r1223, %r54, %r1222;
	ld.shared.u32 	%r1224, [%r1223];
	add.s32 	%r1225, %r1224, %r1220;
	min.s32 	%r1226, %r1154, %r1225;
	mov.u32 	%r1227, %r2691;
	shl.b32 	%r1228, %r1227, 2;
	add.s32 	%r1229, %r34, %r1228;
	ld.shared.u32 	%r1230, [%r1229+4];
	mov.u32 	%r1231, %r2692;
	shl.b32 	%r1232, %r1231, 2;
	add.s32 	%r1233, %r54, %r1232;
	ld.shared.u32 	%r1234, [%r1233+8];
	add.s32 	%r1235, %r1234, %r1230;
	min.s32 	%r1236, %r1226, %r1235;
	mov.u32 	%r1237, %r2691;
	shl.b32 	%r1238, %r1237, 2;
	add.s32 	%r1239, %r34, %r1238;
	ld.shared.u32 	%r1240, [%r1239];
	mov.u32 	%r1241, %r2692;
	shl.b32 	%r1242, %r1241, 2;
	add.s32 	%r1243, %r54, %r1242;
	ld.shared.u32 	%r1244, [%r1243+4];
	add.s32 	%r1245, %r1244, %r1240;
	min.s32 	%r1246, %r1174, %r1245;
	mov.u32 	%r1247, %r2691;
	shl.b32 	%r1248, %r1247, 2;
	add.s32 	%r1249, %r34, %r1248;
	ld.shared.u32 	%r1250, [%r1249+4];
	mov.u32 	%r1251, %r2692;
	shl.b32 	%r1252, %r1251, 2;
	add.s32 	%r1253, %r54, %r1252;
	ld.shared.u32 	%r1254, [%r1253+12];
	add.s32 	%r1255, %r1254, %r1250;
	min.s32 	%r1256, %r1246, %r1255;
	mov.u32 	%r1257, %r2691;
	shl.b32 	%r1258, %r1257, 2;
	add.s32 	%r1259, %r34, %r1258;
	ld.shared.u32 	%r1260, [%r1259+8];
	mov.u32 	%r1261, %r2692;
	shl.b32 	%r1262, %r1261, 2;
	add.s32 	%r1263, %r54, %r1262;
	ld.shared.u32 	%r1264, [%r1263];
	add.s32 	%r1265, %r1264, %r1260;
	min.s32 	%r1266, %r1194, %r1265;
	mov.u32 	%r1267, %r2691;
	shl.b32 	%r1268, %r1267, 2;
	add.s32 	%r1269, %r34, %r1268;
	ld.shared.u32 	%r1270, [%r1269+12];
	mov.u32 	%r1271, %r2692;
	shl.b32 	%r1272, %r1271, 2;
	add.s32 	%r1273, %r54, %r1272;
	ld.shared.u32 	%r1274, [%r1273+8];
	add.s32 	%r1275, %r1274, %r1270;
	min.s32 	%r1276, %r1266, %r1275;
	mov.u32 	%r1277, %r2691;
	shl.b32 	%r1278, %r1277, 2;
	add.s32 	%r1279, %r34, %r1278;
	ld.shared.u32 	%r1280, [%r1279+8];
	mov.u32 	%r1281, %r2692;
	shl.b32 	%r1282, %r1281, 2;
	add.s32 	%r1283, %r54, %r1282;
	ld.shared.u32 	%r1284, [%r1283+4];
	add.s32 	%r1285, %r1284, %r1280;
	min.s32 	%r1286, %r1214, %r1285;
	mov.u32 	%r1287, %r2691;
	shl.b32 	%r1288, %r1287, 2;
	add.s32 	%r1289, %r34, %r1288;
	ld.shared.u32 	%r1290, [%r1289+12];
	mov.u32 	%r1291, %r2692;
	shl.b32 	%r1292, %r1291, 2;
	add.s32 	%r1293, %r54, %r1292;
	ld.shared.u32 	%r1294, [%r1293+12];
	add.s32 	%r1295, %r1294, %r1290;
	min.s32 	%r1296, %r1286, %r1295;
	or.b32  	%r1297, %r14, 60;
	mov.u32 	%r2691, %r1297;
	add.s32 	%r1298, %r15, 1920;
	mov.u32 	%r2692, %r1298;
	mov.u32 	%r1299, %r2691;
	shl.b32 	%r1300, %r1299, 2;
	add.s32 	%r1301, %r34, %r1300;
	ld.shared.u32 	%r1302, [%r1301];
	mov.u32 	%r1303, %r2692;
	shl.b32 	%r1304, %r1303, 2;
	add.s32 	%r1305, %r54, %r1304;
	ld.shared.u32 	%r1306, [%r1305];
	add.s32 	%r1307, %r1306, %r1302;
	min.s32 	%r1308, %r1236, %r1307;
	mov.u32 	%r1309, %r2691;
	shl.b32 	%r1310, %r1309, 2;
	add.s32 	%r1311, %r34, %r1310;
	ld.shared.u32 	%r1312, [%r1311+4];
	mov.u32 	%r1313, %r2692;
	shl.b32 	%r1314, %r1313, 2;
	add.s32 	%r1315, %r54, %r1314;
	ld.shared.u32 	%r1316, [%r1315+8];
	add.s32 	%r1317, %r1316, %r1312;
	min.s32 	%r1318, %r1308, %r1317;
	mov.u32 	%r1319, %r2691;
	shl.b32 	%r1320, %r1319, 2;
	add.s32 	%r1321, %r34, %r1320;
	ld.shared.u32 	%r1322, [%r1321];
	mov.u32 	%r1323, %r2692;
	shl.b32 	%r1324, %r1323, 2;
	add.s32 	%r1325, %r54, %r1324;
	ld.shared.u32 	%r1326, [%r1325+4];
	add.s32 	%r1327, %r1326, %r1322;
	min.s32 	%r1328, %r1256, %r1327;
	mov.u32 	%r1329, %r2691;
	shl.b32 	%r1330, %r1329, 2;
	add.s32 	%r1331, %r34, %r1330;
	ld.shared.u32 	%r1332, [%r1331+4];
	mov.u32 	%r1333, %r2692;
	shl.b32 	%r1334, %r1333, 2;
	add.s32 	%r1335, %r54, %r1334;
	ld.shared.u32 	%r1336, [%r1335+12];
	add.s32 	%r1337, %r1336, %r1332;
	min.s32 	%r1338, %r1328, %r1337;
	mov.u32 	%r1339, %r2691;
	shl.b32 	%r1340, %r1339, 2;
	add.s32 	%r1341, %r34, %r1340;
	ld.shared.u32 	%r1342, [%r1341+8];
	mov.u32 	%r1343, %r2692;
	shl.b32 	%r1344, %r1343, 2;
	add.s32 	%r1345, %r54, %r1344;
	ld.shared.u32 	%r1346, [%r1345];
	add.s32 	%r1347, %r1346, %r1342;
	min.s32 	%r1348, %r1276, %r1347;
	mov.u32 	%r1349, %r2691;
	shl.b32 	%r1350, %r1349, 2;
	add.s32 	%r1351, %r34, %r1350;
	ld.shared.u32 	%r1352, [%r1351+12];
	mov.u32 	%r1353, %r2692;
	shl.b32 	%r1354, %r1353, 2;
	add.s32 	%r1355, %r54, %r1354;
	ld.shared.u32 	%r1356, [%r1355+8];
	add.s32 	%r1357, %r1356, %r1352;
	min.s32 	%r1358, %r1348, %r1357;
	mov.u32 	%r1359, %r2691;
	shl.b32 	%r1360, %r1359, 2;
	add.s32 	%r1361, %r34, %r1360;
	ld.shared.u32 	%r1362, [%r1361+8];
	mov.u32 	%r1363, %r2692;
	shl.b32 	%r1364, %r1363, 2;
	add.s32 	%r1365, %r54, %r1364;
	ld.shared.u32 	%r1366, [%r1365+4];
	add.s32 	%r1367, %r1366, %r1362;
	min.s32 	%r1368, %r1296, %r1367;
	mov.u32 	%r1369, %r2691;
	shl.b32 	%r1370, %r1369, 2;
	add.s32 	%r1371, %r34, %r1370;
	ld.shared.u32 	%r1372, [%r1371+12];
	mov.u32 	%r1373, %r2692;
	shl.b32 	%r1374, %r1373, 2;
	add.s32 	%r1375, %r54, %r1374;
	ld.shared.u32 	%r1376, [%r1375+12];
	add.s32 	%r1377, %r1376, %r1372;
	min.s32 	%r1378, %r1368, %r1377;
	or.b32  	%r1379, %r14, 64;
	mov.u32 	%r2691, %r1379;
	add.s32 	%r1380, %r15, 2048;
	mov.u32 	%r2692, %r1380;
	mov.u32 	%r1381, %r2691;
	shl.b32 	%r1382, %r1381, 2;
	add.s32 	%r1383, %r34, %r1382;
	ld.shared.u32 	%r1384, [%r1383];
	mov.u32 	%r1385, %r2692;
	shl.b32 	%r1386, %r1385, 2;
	add.s32 	%r1387, %r54, %r1386;
	ld.shared.u32 	%r1388, [%r1387];
	add.s32 	%r1389, %r1388, %r1384;
	min.s32 	%r1390, %r1318, %r1389;
	mov.u32 	%r1391, %r2691;
	shl.b32 	%r1392, %r1391, 2;
	add.s32 	%r1393, %r34, %r1392;
	ld.shared.u32 	%r1394, [%r1393+4];
	mov.u32 	%r1395, %r2692;
	shl.b32 	%r1396, %r1395, 2;
	add.s32 	%r1397, %r54, %r1396;
	ld.shared.u32 	%r1398, [%r1397+8];
	add.s32 	%r1399, %r1398, %r1394;
	min.s32 	%r1400, %r1390, %r1399;
	mov.u32 	%r1401, %r2691;
	shl.b32 	%r1402, %r1401, 2;
	add.s32 	%r1403, %r34, %r1402;
	ld.shared.u32 	%r1404, [%r1403];
	mov.u32 	%r1405, %r2692;
	shl.b32 	%r1406, %r1405, 2;
	add.s32 	%r1407, %r54, %r1406;
	ld.shared.u32 	%r1408, [%r1407+4];
	add.s32 	%r1409, %r1408, %r1404;
	min.s32 	%r1410, %r1338, %r1409;
	mov.u32 	%r1411, %r2691;
	shl.b32 	%r1412, %r1411, 2;
	add.s32 	%r1413, %r34, %r1412;
	ld.shared.u32 	%r1414, [%r1413+4];
	mov.u32 	%r1415, %r2692;
	shl.b32 	%r1416, %r1415, 2;
	add.s32 	%r1417, %r54, %r1416;
	ld.shared.u32 	%r1418, [%r1417+12];
	add.s32 	%r1419, %r1418, %r1414;
	min.s32 	%r1420, %r1410, %r1419;
	mov.u32 	%r1421, %r2691;
	shl.b32 	%r1422, %r1421, 2;
	add.s32 	%r1423, %r34, %r1422;
	ld.shared.u32 	%r1424, [%r1423+8];
	mov.u32 	%r1425, %r2692;
	shl.b32 	%r1426, %r1425, 2;
	add.s32 	%r1427, %r54, %r1426;
	ld.shared.u32 	%r1428, [%r1427];
	add.s32 	%r1429, %r1428, %r1424;
	min.s32 	%r1430, %r1358, %r1429;
	mov.u32 	%r1431, %r2691;
	shl.b32 	%r1432, %r1431, 2;
	add.s32 	%r1433, %r34, %r1432;
	ld.shared.u32 	%r1434, [%r1433+12];
	mov.u32 	%r1435, %r2692;
	shl.b32 	%r1436, %r1435, 2;
	add.s32 	%r1437, %r54, %r1436;
	ld.shared.u32 	%r1438, [%r1437+8];
	add.s32 	%r1439, %r1438, %r1434;
	min.s32 	%r1440, %r1430, %r1439;
	mov.u32 	%r1441, %r2691;
	shl.b32 	%r1442, %r1441, 2;
	add.s32 	%r1443, %r34, %r1442;
	ld.shared.u32 	%r1444, [%r1443+8];
	mov.u32 	%r1445, %r2692;
	shl.b32 	%r1446, %r1445, 2;
	add.s32 	%r1447, %r54, %r1446;
	ld.shared.u32 	%r1448, [%r1447+4];
	add.s32 	%r1449, %r1448, %r1444;
	min.s32 	%r1450, %r1378, %r1449;
	mov.u32 	%r1451, %r2691;
	shl.b32 	%r1452, %r1451, 2;
	add.s32 	%r1453, %r34, %r1452;
	ld.shared.u32 	%r1454, [%r1453+12];
	mov.u32 	%r1455, %r2692;
	shl.b32 	%r1456, %r1455, 2;
	add.s32 	%r1457, %r54, %r1456;
	ld.shared.u32 	%r1458, [%r1457+12];
	add.s32 	%r1459, %r1458, %r1454;
	min.s32 	%r1460, %r1450, %r1459;
	or.b32  	%r1461, %r14, 68;
	mov.u32 	%r2691, %r1461;
	add.s32 	%r1462, %r15, 2176;
	mov.u32 	%r2692, %r1462;
	mov.u32 	%r1463, %r2691;
	shl.b32 	%r1464, %r1463, 2;
	add.s32 	%r1465, %r34, %r1464;
	ld.shared.u32 	%r1466, [%r1465];
	mov.u32 	%r1467, %r2692;
	shl.b32 	%r1468, %r1467, 2;
	add.s32 	%r1469, %r54, %r1468;
	ld.shared.u32 	%r1470, [%r1469];
	add.s32 	%r1471, %r1470, %r1466;
	min.s32 	%r1472, %r1400, %r1471;
	mov.u32 	%r1473, %r2691;
	shl.b32 	%r1474, %r1473, 2;
	add.s32 	%r1475, %r34, %r1474;
	ld.shared.u32 	%r1476, [%r1475+4];
	mov.u32 	%r1477, %r2692;
	shl.b32 	%r1478, %r1477, 2;
	add.s32 	%r1479, %r54, %r1478;
	ld.shared.u32 	%r1480, [%r1479+8];
	add.s32 	%r1481, %r1480, %r1476;
	min.s32 	%r1482, %r1472, %r1481;
	mov.u32 	%r1483, %r2691;
	shl.b32 	%r1484, %r1483, 2;
	add.s32 	%r1485, %r34, %r1484;
	ld.shared.u32 	%r1486, [%r1485];
	mov.u32 	%r1487, %r2692;
	shl.b32 	%r1488, %r1487, 2;
	add.s32 	%r1489, %r54, %r1488;
	ld.shared.u32 	%r1490, [%r1489+4];
	add.s32 	%r1491, %r1490, %r1486;
	min.s32 	%r1492, %r1420, %r1491;
	mov.u32 	%r1493, %r2691;
	shl.b32 	%r1494, %r1493, 2;
	add.s32 	%r1495, %r34, %r1494;
	ld.shared.u32 	%r1496, [%r1495+4];
	mov.u32 	%r1497, %r2692;
	shl.b32 	%r1498, %r1497, 2;
	add.s32 	%r1499, %r54, %r1498;
	ld.shared.u32 	%r1500, [%r1499+12];
	add.s32 	%r1501, %r1500, %r1496;
	min.s32 	%r1502, %r1492, %r1501;
	mov.u32 	%r1503, %r2691;
	shl.b32 	%r1504, %r1503, 2;
	add.s32 	%r1505, %r34, %r1504;
	ld.shared.u32 	%r1506, [%r1505+8];
	mov.u32 	%r1507, %r2692;
	shl.b32 	%r1508, %r1507, 2;
	add.s32 	%r1509, %r54, %r1508;
	ld.shared.u32 	%r1510, [%r1509];
	add.s32 	%r1511, %r1510, %r1506;
	min.s32 	%r1512, %r1440, %r1511;
	mov.u32 	%r1513, %r2691;
	shl.b32 	%r1514, %r1513, 2;
	add.s32 	%r1515, %r34, %r1514;
	ld.shared.u32 	%r1516, [%r1515+12];
	mov.u32 	%r1517, %r2692;
	shl.b32 	%r1518, %r1517, 2;
	add.s32 	%r1519, %r54, %r1518;
	ld.shared.u32 	%r1520, [%r1519+8];
	add.s32 	%r1521, %r1520, %r1516;
	min.s32 	%r1522, %r1512, %r1521;
	mov.u32 	%r1523, %r2691;
	shl.b32 	%r1524, %r1523, 2;
	add.s32 	%r1525, %r34, %r1524;
	ld.shared.u32 	%r1526, [%r1525+8];
	mov.u32 	%r1527, %r2692;
	shl.b32 	%r1528, %r1527, 2;
	add.s32 	%r1529, %r54, %r1528;
	ld.shared.u32 	%r1530, [%r1529+4];
	add.s32 	%r1531, %r1530, %r1526;
	min.s32 	%r1532, %r1460, %r1531;
	mov.u32 	%r1533, %r2691;
	shl.b32 	%r1534, %r1533, 2;
	add.s32 	%r1535, %r34, %r1534;
	ld.shared.u32 	%r1536, [%r1535+12];
	mov.u32 	%r1537, %r2692;
	shl.b32 	%r1538, %r1537, 2;
	add.s32 	%r1539, %r54, %r1538;
	ld.shared.u32 	%r1540, [%r1539+12];
	add.s32 	%r1541, %r1540, %r1536;
	min.s32 	%r1542, %r1532, %r1541;
	or.b32  	%r1543, %r14, 72;
	mov.u32 	%r2691, %r1543;
	add.s32 	%r1544, %r15, 2304;
	mov.u32 	%r2692, %r1544;
	mov.u32 	%r1545, %r2691;
	shl.b32 	%r1546, %r1545, 2;
	add.s32 	%r1547, %r34, %r1546;
	ld.shared.u32 	%r1548, [%r1547];
	mov.u32 	%r1549, %r2692;
	shl.b32 	%r1550, %r1549, 2;
	add.s32 	%r1551, %r54, %r1550;
	ld.shared.u32 	%r1552, [%r1551];
	add.s32 	%r1553, %r1552, %r1548;
	min.s32 	%r1554, %r1482, %r1553;
	mov.u32 	%r1555, %r2691;
	shl.b32 	%r1556, %r1555, 2;
	add.s32 	%r1557, %r34, %r1556;
	ld.shared.u32 	%r1558, [%r1557+4];
	mov.u32 	%r1559, %r2692;
	shl.b32 	%r1560, %r1559, 2;
	add.s32 	%r1561, %r54, %r1560;
	ld.shared.u32 	%r1562, [%r1561+8];
	add.s32 	%r1563, %r1562, %r1558;
	min.s32 	%r1564, %r1554, %r1563;
	mov.u32 	%r1565, %r2691;
	shl.b32 	%r1566, %r1565, 2;
	add.s32 	%r1567, %r34, %r1566;
	ld.shared.u32 	%r1568, [%r1567];
	mov.u32 	%r1569, %r2692;
	shl.b32 	%r1570, %r1569, 2;
	add.s32 	%r1571, %r54, %r1570;
	ld.shared.u32 	%r1572, [%r1571+4];
	add.s32 	%r1573, %r1572, %r1568;
	min.s32 	%r1574, %r1502, %r1573;
	mov.u32 	%r1575, %r2691;
	shl.b32 	%r1576, %r1575, 2;
	add.s32 	%r1577, %r34, %r1576;
	ld.shared.u32 	%r1578, [%r1577+4];
	mov.u32 	%r1579, %r2692;
	shl.b32 	%r1580, %r1579, 2;
	add.s32 	%r1581, %r54, %r1580;
	ld.shared.u32 	%r1582, [%r1581+12];
	add.s32 	%r1583, %r1582, %r1578;
	min.s32 	%r1584, %r1574, %r1583;
	mov.u32 	%r1585, %r2691;
	shl.b32 	%r1586, %r1585, 2;
	add.s32 	%r1587, %r34, %r1586;
	ld.shared.u32 	%r1588, [%r1587+8];
	mov.u32 	%r1589, %r2692;
	shl.b32 	%r1590, %r1589, 2;
	add.s32 	%r1591, %r54, %r1590;
	ld.shared.u32 	%r1592, [%r1591];
	add.s32 	%r1593, %r1592, %r1588;
	min.s32 	%r1594, %r1522, %r1593;
	mov.u32 	%r1595, %r2691;
	shl.b32 	%r1596, %r1595, 2;
	add.s32 	%r1597, %r34, %r1596;
	ld.shared.u32 	%r1598, [%r1597+12];
	mov.u32 	%r1599, %r2692;
	shl.b32 	%r1600, %r1599, 2;
	add.s32 	%r1601, %r54, %r1600;
	ld.shared.u32 	%r1602, [%r1601+8];
	add.s32 	%r1603, %r1602, %r1598;
	min.s32 	%r1604, %r1594, %r1603;
	mov.u32 	%r1605, %r2691;
	shl.b32 	%r1606, %r1605, 2;
	add.s32 	%r1607, %r34, %r1606;
	ld.shared.u32 	%r1608, [%r1607+8];
	mov.u32 	%r1609, %r2692;
	shl.b32 	%r1610, %r1609, 2;
	add.s32 	%r1611, %r54, %r1610;
	ld.shared.u32 	%r1612, [%r1611+4];
	add.s32 	%r1613, %r1612, %r1608;
	min.s32 	%r1614, %r1542, %r1613;
	mov.u32 	%r1615, %r2691;
	shl.b32 	%r1616, %r1615, 2;
	add.s32 	%r1617, %r34, %r1616;
	ld.shared.u32 	%r1618, [%r1617+12];
	mov.u32 	%r1619, %r2692;
	shl.b32 	%r1620, %r1619, 2;
	add.s32 	%r1621, %r54, %r1620;
	ld.shared.u32 	%r1622, [%r1621+12];
	add.s32 	%r1623, %r1622, %r1618;
	min.s32 	%r1624, %r1614, %r1623;
	or.b32  	%r1625, %r14, 76;
	mov.u32 	%r2691, %r1625;
	add.s32 	%r1626, %r15, 2432;
	mov.u32 	%r2692, %r1626;
	mov.u32 	%r1627, %r2691;
	shl.b32 	%r1628, %r1627, 2;
	add.s32 	%r1629, %r34, %r1628;
	ld.shared.u32 	%r1630, [%r1629];
	mov.u32 	%r1631, %r2692;
	shl.b32 	%r1632, %r1631, 2;
	add.s32 	%r1633, %r54, %r1632;
	ld.shared.u32 	%r1634, [%r1633];
	add.s32 	%r1635, %r1634, %r1630;
	min.s32 	%r1636, %r1564, %r1635;
	mov.u32 	%r1637, %r2691;
	shl.b32 	%r1638, %r1637, 2;
	add.s32 	%r1639, %r34, %r1638;
	ld.shared.u32 	%r1640, [%r1639+4];
	mov.u32 	%r1641, %r2692;
	shl.b32 	%r1642, %r1641, 2;
	add.s32 	%r1643, %r54, %r1642;
	ld.shared.u32 	%r1644, [%r1643+8];
	add.s32 	%r1645, %r1644, %r1640;
	min.s32 	%r1646, %r1636, %r1645;
	mov.u32 	%r1647, %r2691;
	shl.b32 	%r1648, %r1647, 2;
	add.s32 	%r1649, %r34, %r1648;
	ld.shared.u32 	%r1650, [%r1649];
	mov.u32 	%r1651, %r2692;
	shl.b32 	%r1652, %r1651, 2;
	add.s32 	%r1653, %r54, %r1652;
	ld.shared.u32 	%r1654, [%r1653+4];
	add.s32 	%r1655, %r1654, %r1650;
	min.s32 	%r1656, %r1584, %r1655;
	mov.u32 	%r1657, %r2691;
	shl.b32 	%r1658, %r1657, 2;
	add.s32 	%r1659, %r34, %r1658;
	ld.shared.u32 	%r1660, [%r1659+4];
	mov.u32 	%r1661, %r2692;
	shl.b32 	%r1662, %r1661, 2;
	add.s32 	%r1663, %r54, %r1662;
	ld.shared.u32 	%r1664, [%r1663+12];
	add.s32 	%r1665, %r1664, %r1660;
	min.s32 	%r1666, %r1656, %r1665;
	mov.u32 	%r1667, %r2691;
	shl.b32 	%r1668, %r1667, 2;
	add.s32 	%r1669, %r34, %r1668;
	ld.shared.u32 	%r1670, [%r1669+8];
	mov.u32 	%r1671, %r2692;
	shl.b32 	%r1672, %r1671, 2;
	add.s32 	%r1673, %r54, %r1672;
	ld.shared.u32 	%r1674, [%r1673];
	add.s32 	%r1675, %r1674, %r1670;
	min.s32 	%r1676, %r1604, %r1675;
	mov.u32 	%r1677, %r2691;
	shl.b32 	%r1678, %r1677, 2;
	add.s32 	%r1679, %r34, %r1678;
	ld.shared.u32 	%r1680, [%r1679+12];
	mov.u32 	%r1681, %r2692;
	shl.b32 	%r1682, %r1681, 2;
	add.s32 	%r1683, %r54, %r1682;
	ld.shared.u32 	%r1684, [%r1683+8];
	add.s32 	%r1685, %r1684, %r1680;
	min.s32 	%r1686, %r1676, %r1685;
	mov.u32 	%r1687, %r2691;
	shl.b32 	%r1688, %r1687, 2;
	add.s32 	%r1689, %r34, %r1688;
	ld.shared.u32 	%r1690, [%r1689+8];
	mov.u32 	%r1691, %r2692;
	shl.b32 	%r1692, %r1691, 2;
	add.s32 	%r1693, %r54, %r1692;
	ld.shared.u32 	%r1694, [%r1693+4];
	add.s32 	%r1695, %r1694, %r1690;
	min.s32 	%r1696, %r1624, %r1695;
	mov.u32 	%r1697, %r2691;
	shl.b32 	%r1698, %r1697, 2;
	add.s32 	%r1699, %r34, %r1698;
	ld.shared.u32 	%r1700, [%r1699+12];
	mov.u32 	%r1701, %r2692;
	shl.b32 	%r1702, %r1701, 2;
	add.s32 	%r1703, %r54, %r1702;
	ld.shared.u32 	%r1704, [%r1703+12];
	add.s32 	%r1705, %r1704, %r1700;
	min.s32 	%r1706, %r1696, %r1705;
	or.b32  	%r1707, %r14, 80;
	mov.u32 	%r2691, %r1707;
	add.s32 	%r1708, %r15, 2560;
	mov.u32 	%r2692, %r1708;
	mov.u32 	%r1709, %r2691;
	shl.b32 	%r1710, %r1709, 2;
	add.s32 	%r1711, %r34, %r1710;
	ld.shared.u32 	%r1712, [%r1711];
	mov.u32 	%r1713, %r2692;
	shl.b32 	%r1714, %r1713, 2;
	add.s32 	%r1715, %r54, %r1714;
	ld.shared.u32 	%r1716, [%r1715];
	add.s32 	%r1717, %r1716, %r1712;
	min.s32 	%r1718, %r1646, %r1717;
	mov.u32 	%r1719, %r2691;
	shl.b32 	%r1720, %r1719, 2;
	add.s32 	%r1721, %r34, %r1720;
	ld.shared.u32 	%r1722, [%r1721+4];
	mov.u32 	%r1723, %r2692;
	shl.b32 	%r1724, %r1723, 2;
	add.s32 	%r1725, %r54, %r1724;
	ld.shared.u32 	%r1726, [%r1725+8];
	add.s32 	%r1727, %r1726, %r1722;
	min.s32 	%r1728, %r1718, %r1727;
	mov.u32 	%r1729, %r2691;
	shl.b32 	%r1730, %r1729, 2;
	add.s32 	%r1731, %r34, %r1730;
	ld.shared.u32 	%r1732, [%r1731];
	mov.u32 	%r1733, %r2692;
	shl.b32 	%r1734, %r1733, 2;
	add.s32 	%r1735, %r54, %r1734;
	ld.shared.u32 	%r1736, [%r1735+4];
	add.s32 	%r1737, %r1736, %r1732;
	min.s32 	%r1738, %r1666, %r1737;
	mov.u32 	%r1739, %r2691;
	shl.b32 	%r1740, %r1739, 2;
	add.s32 	%r1741, %r34, %r1740;
	ld.shared.u32 	%r1742, [%r1741+4];
	mov.u32 	%r1743, %r2692;
	shl.b32 	%r1744, %r1743, 2;
	add.s32 	%r1745, %r54, %r1744;
	ld.shared.u32 	%r1746, [%r1745+12];
	add.s32 	%r1747, %r1746, %r1742;
	min.s32 	%r1748, %r1738, %r1747;
	mov.u32 	%r1749, %r2691;
	shl.b32 	%r1750, %r1749, 2;
	add.s32 	%r1751, %r34, %r1750;
	ld.shared.u32 	%r1752, [%r1751+8];
	mov.u32 	%r1753, %r2692;
	shl.b32 	%r1754, %r1753, 2;
	add.s32 	%r1755, %r54, %r1754;
	ld.shared.u32 	%r1756, [%r1755];
	add.s32 	%r1757, %r1756, %r1752;
	min.s32 	%r1758, %r1686, %r1757;
	mov.u32 	%r1759, %r2691;
	shl.b32 	%r1760, %r1759, 2;
	add.s32 	%r1761, %r34, %r1760;
	ld.shared.u32 	%r1762, [%r1761+12];
	mov.u32 	%r1763, %r2692;
	shl.b32 	%r1764, %r1763, 2;
	add.s32 	%r1765, %r54, %r1764;
	ld.shared.u32 	%r1766, [%r1765+8];
	add.s32 	%r1767, %r1766, %r1762;
	min.s32 	%r1768, %r1758, %r1767;
	mov.u32 	%r1769, %r2691;
	shl.b32 	%r1770, %r1769, 2;
	add.s32 	%r1771, %r34, %r1770;
	ld.shared.u32 	%r1772, [%r1771+8];
	mov.u32 	%r1773, %r2692;
	shl.b32 	%r1774, %r1773, 2;
	add.s32 	%r1775, %r54, %r1774;
	ld.shared.u32 	%r1776, [%r1775+4];
	add.s32 	%r1777, %r1776, %r1772;
	min.s32 	%r1778, %r1706, %r1777;
	mov.u32 	%r1779, %r2691;
	shl.b32 	%r1780, %r1779, 2;
	add.s32 	%r1781, %r34, %r1780;
	ld.shared.u32 	%r1782, [%r1781+12];
	mov.u32 	%r1783, %r2692;
	shl.b32 	%r1784, %r1783, 2;
	add.s32 	%r1785, %r54, %r1784;
	ld.shared.u32 	%r1786, [%r1785+12];
	add.s32 	%r1787, %r1786, %r1782;
	min.s32 	%r1788, %r1778, %r1787;
	or.b32  	%r1789, %r14, 84;
	mov.u32 	%r2691, %r1789;
	add.s32 	%r1790, %r15, 2688;
	mov.u32 	%r2692, %r1790;
	mov.u32 	%r1791, %r2691;
	shl.b32 	%r1792, %r1791, 2;
	add.s32 	%r1793, %r34, %r1792;
	ld.shared.u32 	%r1794, [%r1793];
	mov.u32 	%r1795, %r2692;
	shl.b32 	%r1796, %r1795, 2;
	add.s32 	%r1797, %r54, %r1796;
	ld.shared.u32 	%r1798, [%r1797];
	add.s32 	%r1799, %r1798, %r1794;
	min.s32 	%r1800, %r1728, %r1799;
	mov.u32 	%r1801, %r2691;
	shl.b32 	%r1802, %r1801, 2;
	add.s32 	%r1803, %r34, %r1802;
	ld.shared.u32 	%r1804, [%r1803+4];
	mov.u32 	%r1805, %r2692;
	shl.b32 	%r1806, %r1805, 2;
	add.s32 	%r1807, %r54, %r1806;
	ld.shared.u32 	%r1808, [%r1807+8];
	add.s32 	%r1809, %r1808, %r1804;
	min.s32 	%r1810, %r1800, %r1809;
	mov.u32 	%r1811, %r2691;
	shl.b32 	%r1812, %r1811, 2;
	add.s32 	%r1813, %r34, %r1812;
	ld.shared.u32 	%r1814, [%r1813];
	mov.u32 	%r1815, %r2692;
	shl.b32 	%r1816, %r1815, 2;
	add.s32 	%r1817, %r54, %r1816;
	ld.shared.u32 	%r1818, [%r1817+4];
	add.s32 	%r1819, %r1818, %r1814;
	min.s32 	%r1820, %r1748, %r1819;
	mov.u32 	%r1821, %r2691;
	shl.b32 	%r1822, %r1821, 2;
	add.s32 	%r1823, %r34, %r1822;
	ld.shared.u32 	%r1824, [%r1823+4];
	mov.u32 	%r1825, %r2692;
	shl.b32 	%r1826, %r1825, 2;
	add.s32 	%r1827, %r54, %r1826;
	ld.shared.u32 	%r1828, [%r1827+12];
	add.s32 	%r1829, %r1828, %r1824;
	min.s32 	%r1830, %r1820, %r1829;
	mov.u32 	%r1831, %r2691;
	shl.b32 	%r1832, %r1831, 2;
	add.s32 	%r1833, %r34, %r1832;
	ld.shared.u32 	%r1834, [%r1833+8];
	mov.u32 	%r1835, %r2692;
	shl.b32 	%r1836, %r1835, 2;
	add.s32 	%r1837, %r54, %r1836;
	ld.shared.u32 	%r1838, [%r1837];
	add.s32 	%r1839, %r1838, %r1834;
	min.s32 	%r1840, %r1768, %r1839;
	mov.u32 	%r1841, %r2691;
	shl.b32 	%r1842, %r1841, 2;
	add.s32 	%r1843, %r34, %r1842;
	ld.shared.u32 	%r1844, [%r1843+12];
	mov.u32 	%r1845, %r2692;
	shl.b32 	%r1846, %r1845, 2;
	add.s32 	%r1847, %r54, %r1846;
	ld.shared.u32 	%r1848, [%r1847+8];
	add.s32 	%r1849, %r1848, %r1844;
	min.s32 	%r1850, %r1840, %r1849;
	mov.u32 	%r1851, %r2691;
	shl.b32 	%r1852, %r1851, 2;
	add.s32 	%r1853, %r34, %r1852;
	ld.shared.u32 	%r1854, [%r1853+8];
	mov.u32 	%r1855, %r2692;
	shl.b32 	%r1856, %r1855, 2;
	add.s32 	%r1857, %r54, %r1856;
	ld.shared.u32 	%r1858, [%r1857+4];
	add.s32 	%r1859, %r1858, %r1854;
	min.s32 	%r1860, %r1788, %r1859;
	mov.u32 	%r1861, %r2691;
	shl.b32 	%r1862, %r1861, 2;
	add.s32 	%r1863, %r34, %r1862;
	ld.shared.u32 	%r1864, [%r1863+12];
	mov.u32 	%r1865, %r2692;
	shl.b32 	%r1866, %r1865, 2;
	add.s32 	%r1867, %r54, %r1866;
	ld.shared.u32 	%r1868, [%r1867+12];
	add.s32 	%r1869, %r1868, %r1864;
	min.s32 	%r1870, %r1860, %r1869;
	or.b32  	%r1871, %r14, 88;
	mov.u32 	%r2691, %r1871;
	add.s32 	%r1872, %r15, 2816;
	mov.u32 	%r2692, %r1872;
	mov.u32 	%r1873, %r2691;
	shl.b32 	%r1874, %r1873, 2;
	add.s32 	%r1875, %r34, %r1874;
	ld.shared.u32 	%r1876, [%r1875];
	mov.u32 	%r1877, %r2692;
	shl.b32 	%r1878, %r1877, 2;
	add.s32 	%r1879, %r54, %r1878;
	ld.shared.u32 	%r1880, [%r1879];
	add.s32 	%r1881, %r1880, %r1876;
	min.s32 	%r1882, %r1810, %r1881;
	mov.u32 	%r1883, %r2691;
	shl.b32 	%r1884, %r1883, 2;
	add.s32 	%r1885, %r34, %r1884;
	ld.shared.u32 	%r1886, [%r1885+4];
	mov.u32 	%r1887, %r2692;
	shl.b32 	%r1888, %r1887, 2;
	add.s32 	%r1889, %r54, %r1888;
	ld.shared.u32 	%r1890, [%r1889+8];
	add.s32 	%r1891, %r1890, %r1886;
	min.s32 	%r1892, %r1882, %r1891;
	mov.u32 	%r1893, %r2691;
	shl.b32 	%r1894, %r1893, 2;
	add.s32 	%r1895, %r34, %r1894;
	ld.shared.u32 	%r1896, [%r1895];
	mov.u32 	%r1897, %r2692;
	shl.b32 	%r1898, %r1897, 2;
	add.s32 	%r1899, %r54, %r1898;
	ld.shared.u32 	%r1900, [%r1899+4];
	add.s32 	%r1901, %r1900, %r1896;
	min.s32 	%r1902, %r1830, %r1901;
	mov.u32 	%r1903, %r2691;
	shl.b32 	%r1904, %r1903, 2;
	add.s32 	%r1905, %r34, %r1904;
	ld.shared.u32 	%r1906, [%r1905+4];
	mov.u32 	%r1907, %r2692;
	shl.b32 	%r1908, %r1907, 2;
	add.s32 	%r1909, %r54, %r1908;
	ld.shared.u32 	%r1910, [%r1909+12];
	add.s32 	%r1911, %r1910, %r1906;
	min.s32 	%r1912, %r1902, %r1911;
	mov.u32 	%r1913, %r2691;
	shl.b32 	%r1914, %r1913, 2;
	add.s32 	%r1915, %r34, %r1914;
	ld.shared.u32 	%r1916, [%r1915+8];
	mov.u32 	%r1917, %r2692;
	shl.b32 	%r1918, %r1917, 2;
	add.s32 	%r1919, %r54, %r1918;
	ld.shared.u32 	%r1920, [%r1919];
	add.s32 	%r1921, %r1920, %r1916;
	min.s32 	%r1922, %r1850, %r1921;
	mov.u32 	%r1923, %r2691;
	shl.b32 	%r1924, %r1923, 2;
	add.s32 	%r1925, %r34, %r1924;
	ld.shared.u32 	%r1926, [%r1925+12];
	mov.u32 	%r1927, %r2692;
	shl.b32 	%r1928, %r1927, 2;
	add.s32 	%r1929, %r54, %r1928;
	ld.shared.u32 	%r1930, [%r1929+8];
	add.s32 	%r1931, %r1930, %r1926;
	min.s32 	%r1932, %r1922, %r1931;
	mov.u32 	%r1933, %r2691;
	shl.b32 	%r1934, %r1933, 2;
	add.s32 	%r1935, %r34, %r1934;
	ld.shared.u32 	%r1936, [%r1935+8];
	mov.u32 	%r1937, %r2692;
	shl.b32 	%r1938, %r1937, 2;
	add.s32 	%r1939, %r54, %r1938;
	ld.shared.u32 	%r1940, [%r1939+4];
	add.s32 	%r1941, %r1940, %r1936;
	min.s32 	%r1942, %r1870, %r1941;
	mov.u32 	%r1943, %r2691;
	shl.b32 	%r1944, %r1943, 2;
	add.s32 	%r1945, %r34, %r1944;
	ld.shared.u32 	%r1946, [%r1945+12];
	mov.u32 	%r1947, %r2692;
	shl.b32 	%r1948, %r1947, 2;
	add.s32 	%r1949, %r54, %r1948;
	ld.shared.u32 	%r1950, [%r1949+12];
	add.s32 	%r1951, %r1950, %r1946;
	min.s32 	%r1952, %r1942, %r1951;
	or.b32  	%r1953, %r14, 92;
	mov.u32 	%r2691, %r1953;
	add.s32 	%r1954, %r15, 2944;
	mov.u32 	%r2692, %r1954;
	mov.u32 	%r1955, %r2691;
	shl.b32 	%r1956, %r1955, 2;
	add.s32 	%r1957, %r34, %r1956;
	ld.shared.u32 	%r1958, [%r1957];
	mov.u32 	%r1959, %r2692;
	shl.b32 	%r1960, %r1959, 2;
	add.s32 	%r1961, %r54, %r1960;
	ld.shared.u32 	%r1962, [%r1961];
	add.s32 	%r1963, %r1962, %r1958;
	min.s32 	%r1964, %r1892, %r1963;
	mov.u32 	%r1965, %r2691;
	shl.b32 	%r1966, %r1965, 2;
	add.s32 	%r1967, %r34, %r1966;
	ld.shared.u32 	%r1968, [%r1967+4];
	mov.u32 	%r1969, %r2692;
	shl.b32 	%r1970, %r1969, 2;
	add.s32 	%r1971, %r54, %r1970;
	ld.shared.u32 	%r1972, [%r1971+8];
	add.s32 	%r1973, %r1972, %r1968;
	min.s32 	%r1974, %r1964, %r1973;
	mov.u32 	%r1975, %r2691;
	shl.b32 	%r1976, %r1975, 2;
	add.s32 	%r1977, %r34, %r1976;
	ld.shared.u32 	%r1978, [%r1977];
	mov.u32 	%r1979, %r2692;
	shl.b32 	%r1980, %r1979, 2;
	add.s32 	%r1981, %r54, %r1980;
	ld.shared.u32 	%r1982, [%r1981+4];
	add.s32 	%r1983, %r1982, %r1978;
	min.s32 	%r1984, %r1912, %r1983;
	mov.u32 	%r1985, %r2691;
	shl.b32 	%r1986, %r1985, 2;
	add.s32 	%r1987, %r34, %r1986;
	ld.shared.u32 	%r1988, [%r1987+4];
	mov.u32 	%r1989, %r2692;
	shl.b32 	%r1990, %r1989, 2;
	add.s32 	%r1991, %r54, %r1990;
	ld.shared.u32 	%r1992, [%r1991+12];
	add.s32 	%r1993, %r1992, %r1988;
	min.s32 	%r1994, %r1984, %r1993;
	mov.u32 	%r1995, %r2691;
	shl.b32 	%r1996, %r1995, 2;
	add.s32 	%r1997, %r34, %r1996;
	ld.shared.u32 	%r1998, [%r1997+8];
	mov.u32 	%r1999, %r2692;
	shl.b32 	%r2000, %r1999, 2;
	add.s32 	%r2001, %r54, %r2000;
	ld.shared.u32 	%r2002, [%r2001];
	add.s32 	%r2003, %r2002, %r1998;
	min.s32 	%r2004, %r1932, %r2003;
	mov.u32 	%r2005, %r2691;
	shl.b32 	%r2006, %r2005, 2;
	add.s32 	%r2007, %r34, %r2006;
	ld.shared.u32 	%r2008, [%r2007+12];
	mov.u32 	%r2009, %r2692;
	shl.b32 	%r2010, %r2009, 2;
	add.s32 	%r2011, %r54, %r2010;
	ld.shared.u32 	%r2012, [%r2011+8];
	add.s32 	%r2013, %r2012, %r2008;
	min.s32 	%r2014, %r2004, %r2013;
	mov.u32 	%r2015, %r2691;
	shl.b32 	%r2016, %r2015, 2;
	add.s32 	%r2017, %r34, %r2016;
	ld.shared.u32 	%r2018, [%r2017+8];
	mov.u32 	%r2019, %r2692;
	shl.b32 	%r2020, %r2019, 2;
	add.s32 	%r2021, %r54, %r2020;
	ld.shared.u32 	%r2022, [%r2021+4];
	add.s32 	%r2023, %r2022, %r2018;
	min.s32 	%r2024, %r1952, %r2023;
	mov.u32 	%r2025, %r2691;
	shl.b32 	%r2026, %r2025, 2;
	add.s32 	%r2027, %r34, %r2026;
	ld.shared.u32 	%r2028, [%r2027+12];
	mov.u32 	%r2029, %r2692;
	shl.b32 	%r2030, %r2029, 2;
	add.s32 	%r2031, %r54, %r2030;
	ld.shared.u32 	%r2032, [%r2031+12];
	add.s32 	%r2033, %r2032, %r2028;
	min.s32 	%r2034, %r2024, %r2033;
	or.b32  	%r2035, %r14, 96;
	mov.u32 	%r2691, %r2035;
	add.s32 	%r2036, %r15, 3072;
	mov.u32 	%r2692, %r2036;
	mov.u32 	%r2037, %r2691;
	shl.b32 	%r2038, %r2037, 2;
	add.s32 	%r2039, %r34, %r2038;
	ld.shared.u32 	%r2040, [%r2039];
	mov.u32 	%r2041, %r2692;
	shl.b32 	%r2042, %r2041, 2;
	add.s32 	%r2043, %r54, %r2042;
	ld.shared.u32 	%r2044, [%r2043];
	add.s32 	%r2045, %r2044, %r2040;
	min.s32 	%r2046, %r1974, %r2045;
	mov.u32 	%r2047, %r2691;
	shl.b32 	%r2048, %r2047, 2;
	add.s32 	%r2049, %r34, %r2048;
	ld.shared.u32 	%r2050, [%r2049+4];
	mov.u32 	%r2051, %r2692;
	shl.b32 	%r2052, %r2051, 2;
	add.s32 	%r2053, %r54, %r2052;
	ld.shared.u32 	%r2054, [%r2053+8];
	add.s32 	%r2055, %r2054, %r2050;
	min.s32 	%r2056, %r2046, %r2055;
	mov.u32 	%r2057, %r2691;
	shl.b32 	%r2058, %r2057, 2;
	add.s32 	%r2059, %r34, %r2058;
	ld.shared.u32 	%r2060, [%r2059];
	mov.u32 	%r2061, %r2692;
	shl.b32 	%r2062, %r2061, 2;
	add.s32 	%r2063, %r54, %r2062;
	ld.shared.u32 	%r2064, [%r2063+4];
	add.s32 	%r2065, %r2064, %r2060;
	min.s32 	%r2066, %r1994, %r2065;
	mov.u32 	%r2067, %r2691;
	shl.b32 	%r2068, %r2067, 2;
	add.s32 	%r2069, %r34, %r2068;
	ld.shared.u32 	%r2070, [%r2069+4];
	mov.u32 	%r2071, %r2692;
	shl.b32 	%r2072, %r2071, 2;
	add.s32 	%r2073, %r54, %r2072;
	ld.shared.u32 	%r2074, [%r2073+12];
	add.s32 	%r2075, %r2074, %r2070;
	min.s32 	%r2076, %r2066, %r2075;
	mov.u32 	%r2077, %r2691;
	shl.b32 	%r2078, %r2077, 2;
	add.s32 	%r2079, %r34, %r2078;
	ld.shared.u32 	%r2080, [%r2079+8];
	mov.u32 	%r2081, %r2692;
	shl.b32 	%r2082, %r2081, 2;
	add.s32 	%r2083, %r54, %r2082;
	ld.shared.u32 	%r2084, [%r2083];
	add.s32 	%r2085, %r2084, %r2080;
	min.s32 	%r2086, %r2014, %r2085;
	mov.u32 	%r2087, %r2691;
	shl.b32 	%r2088, %r2087, 2;
	add.s32 	%r2089, %r34, %r2088;
	ld.shared.u32 	%r2090, [%r2089+12];
	mov.u32 	%r2091, %r2692;
	shl.b32 	%r2092, %r2091, 2;
	add.s32 	%r2093, %r54, %r2092;
	ld.shared.u32 	%r2094, [%r2093+8];
	add.s32 	%r2095, %r2094, %r2090;
	min.s32 	%r2096, %r2086, %r2095;
	mov.u32 	%r2097, %r2691;
	shl.b32 	%r2098, %r2097, 2;
	add.s32 	%r2099, %r34, %r2098;
	ld.shared.u32 	%r2100, [%r2099+8];
	mov.u32 	%r2101, %r2692;
	shl.b32 	%r2102, %r2101, 2;
	add.s32 	%r2103, %r54, %r2102;
	ld.shared.u32 	%r2104, [%r2103+4];
	add.s32 	%r2105, %r2104, %r2100;
	min.s32 	%r2106, %r2034, %r2105;
	mov.u32 	%r2107, %r2691;
	shl.b32 	%r2108, %r2107, 2;
	add.s32 	%r2109, %r34, %r2108;
	ld.shared.u32 	%r2110, [%r2109+12];
	mov.u32 	%r2111, %r2692;
	shl.b32 	%r2112, %r2111, 2;
	add.s32 	%r2113, %r54, %r2112;
	ld.shared.u32 	%r2114, [%r2113+12];
	add.s32 	%r2115, %r2114, %r2110;
	min.s32 	%r2116, %r2106, %r2115;
	or.b32  	%r2117, %r14, 100;
	mov.u32 	%r2691, %r2117;
	add.s32 	%r2118, %r15, 3200;
	mov.u32 	%r2692, %r2118;
	mov.u32 	%r2119, %r2691;
	shl.b32 	%r2120, %r2119, 2;
	add.s32 	%r2121, %r34, %r2120;
	ld.shared.u32 	%r2122, [%r2121];
	mov.u32 	%r2123, %r2692;
	shl.b32 	%r2124, %r2123, 2;
	add.s32 	%r2125, %r54, %r2124;
	ld.shared.u32 	%r2126, [%r2125];
	add.s32 	%r2127, %r2126, %r2122;
	min.s32 	%r2128, %r2056, %r2127;
	mov.u32 	%r2129, %r2691;
	shl.b32 	%r2130, %r2129, 2;
	add.s32 	%r2131, %r34, %r2130;
	ld.shared.u32 	%r2132, [%r2131+4];
	mov.u32 	%r2133, %r2692;
	shl.b32 	%r2134, %r2133, 2;
	add.s32 	%r2135, %r54, %r2134;
	ld.shared.u32 	%r2136, [%r2135+8];
	add.s32 	%r2137, %r2136, %r2132;
	min.s32 	%r2138, %r2128, %r2137;
	mov.u32 	%r2139, %r2691;
	shl.b32 	%r2140, %r2139, 2;
	add.s32 	%r2141, %r34, %r2140;
	ld.shared.u32 	%r2142, [%r2141];
	mov.u32 	%r2143, %r2692;
	shl.b32 	%r2144, %r2143, 2;
	add.s32 	%r2145, %r54, %r2144;
	ld.shared.u32 	%r2146, [%r2145+4];
	add.s32 	%r2147, %r2146, %r2142;
	min.s32 	%r2148, %r2076, %r2147;
	mov.u32 	%r2149, %r2691;
	shl.b32 	%r2150, %r2149, 2;
	add.s32 	%r2151, %r34, %r2150;
	ld.shared.u32 	%r2152, [%r2151+4];
	mov.u32 	%r2153, %r2692;
	shl.b32 	%r2154, %r2153, 2;
	add.s32 	%r2155, %r54, %r2154;
	ld.shared.u32 	%r2156, [%r2155+12];
	add.s32 	%r2157, %r2156, %r2152;
	min.s32 	%r2158, %r2148, %r2157;
	mov.u32 	%r2159, %r2691;
	shl.b32 	%r2160, %r2159, 2;
	add.s32 	%r2161, %r34, %r2160;
	ld.shared.u32 	%r2162, [%r2161+8];
	mov.u32 	%r2163, %r2692;
	shl.b32 	%r2164, %r2163, 2;
	add.s32 	%r2165, %r54, %r2164;
	ld.shared.u32 	%r2166, [%r2165];
	add.s32 	%r2167, %r2166, %r2162;
	min.s32 	%r2168, %r2096, %r2167;
	mov.u32 	%r2169, %r2691;
	shl.b32 	%r2170, %r2169, 2;
	add.s32 	%r2171, %r34, %r2170;
	ld.shared.u32 	%r2172, [%r2171+12];
	mov.u32 	%r2173, %r2692;
	shl.b32 	%r2174, %r2173, 2;
	add.s32 	%r2175, %r54, %r2174;
	ld.shared.u32 	%r2176, [%r2175+8];
	add.s32 	%r2177, %r2176, %r2172;
	min.s32 	%r2178, %r2168, %r2177;
	mov.u32 	%r2179, %r2691;
	shl.b32 	%r2180, %r2179, 2;
	add.s32 	%r2181, %r34, %r2180;
	ld.shared.u32 	%r2182, [%r2181+8];
	mov.u32 	%r2183, %r2692;
	shl.b32 	%r2184, %r2183, 2;
	add.s32 	%r2185, %r54, %r2184;
	ld.shared.u32 	%r2186, [%r2185+4];
	add.s32 	%r2187, %r2186, %r2182;
	min.s32 	%r2188, %r2116, %r2187;
	mov.u32 	%r2189, %r2691;
	shl.b32 	%r2190, %r2189, 2;
	add.s32 	%r2191, %r34, %r2190;
	ld.shared.u32 	%r2192, [%r2191+12];
	mov.u32 	%r2193, %r2692;
	shl.b32 	%r2194, %r2193, 2;
	add.s32 	%r2195, %r54, %r2194;
	ld.shared.u32 	%r2196, [%r2195+12];
	add.s32 	%r2197, %r2196, %r2192;
	min.s32 	%r2198, %r2188, %r2197;
	or.b32  	%r2199, %r14, 104;
	mov.u32 	%r2691, %r2199;
	add.s32 	%r2200, %r15, 3328;
	mov.u32 	%r2692, %r2200;
	mov.u32 	%r2201, %r2691;
	shl.b32 	%r2202, %r2201, 2;
	add.s32 	%r2203, %r34, %r2202;
	ld.shared.u32 	%r2204, [%r2203];
	mov.u32 	%r2205, %r2692;
	shl.b32 	%r2206, %r2205, 2;
	add.s32 	%r2207, %r54, %r2206;
	ld.shared.u32 	%r2208, [%r2207];
	add.s32 	%r2209, %r2208, %r2204;
	min.s32 	%r2210, %r2138, %r2209;
	mov.u32 	%r2211, %r2691;
	shl.b32 	%r2212, %r2211, 2;
	add.s32 	%r2213, %r34, %r2212;
	ld.shared.u32 	%r2214, [%r2213+4];
	mov.u32 	%r2215, %r2692;
	shl.b32 	%r2216, %r2215, 2;
	add.s32 	%r2217, %r54, %r2216;
	ld.shared.u32 	%r2218, [%r2217+8];
	add.s32 	%r2219, %r2218, %r2214;
	min.s32 	%r2220, %r2210, %r2219;
	mov.u32 	%r2221, %r2691;
	shl.b32 	%r2222, %r2221, 2;
	add.s32 	%r2223, %r34, %r2222;
	ld.shared.u32 	%r2224, [%r2223];
	mov.u32 	%r2225, %r2692;
	shl.b32 	%r2226, %r2225, 2;
	add.s32 	%r2227, %r54, %r2226;
	ld.shared.u32 	%r2228, [%r2227+4];
	add.s32 	%r2229, %r2228, %r2224;
	min.s32 	%r2230, %r2158, %r2229;
	mov.u32 	%r2231, %r2691;
	shl.b32 	%r2232, %r2231, 2;
	add.s32 	%r2233, %r34, %r2232;
	ld.shared.u32 	%r2234, [%r2233+4];
	mov.u32 	%r2235, %r2692;
	shl.b32 	%r2236, %r2235, 2;
	add.s32 	%r2237, %r54, %r2236;
	ld.shared.u32 	%r2238, [%r2237+12];
	add.s32 	%r2239, %r2238, %r2234;
	min.s32 	%r2240, %r2230, %r2239;
	mov.u32 	%r2241, %r2691;
	shl.b32 	%r2242, %r2241, 2;
	add.s32 	%r2243, %r34, %r2242;
	ld.shared.u32 	%r2244, [%r2243+8];
	mov.u32 	%r2245, %r2692;
	shl.b32 	%r2246, %r2245, 2;
	add.s32 	%r2247, %r54, %r2246;
	ld.shared.u32 	%r2248, [%r2247];
	add.s32 	%r2249, %r2248, %r2244;
	min.s32 	%r2250, %r2178, %r2249;
	mov.u32 	%r2251, %r2691;
	shl.b32 	%r2252, %r2251, 2;
	add.s32 	%r2253, %r34, %r2252;
	ld.shared.u32 	%r2254, [%r2253+12];
	mov.u32 	%r2255, %r2692;
	shl.b32 	%r2256, %r2255, 2;
	add.s32 	%r2257, %r54, %r2256;
	ld.shared.u32 	%r2258, [%r2257+8];
	add.s32 	%r2259, %r2258, %r2254;
	min.s32 	%r2260, %r2250, %r2259;
	mov.u32 	%r2261, %r2691;
	shl.b32 	%r2262, %r2261, 2;
	add.s32 	%r2263, %r34, %r2262;
	ld.shared.u32 	%r2264, [%r2263+8];
	mov.u32 	%r2265, %r2692;
	shl.b32 	%r2266, %r2265, 2;
	add.s32 	%r2267, %r54, %r2266;
	ld.shared.u32 	%r2268, [%r2267+4];
	add.s32 	%r2269, %r2268, %r2264;
	min.s32 	%r2270, %r2198, %r2269;
	mov.u32 	%r2271, %r2691;
	shl.b32 	%r2272, %r2271, 2;
	add.s32 	%r2273, %r34, %r2272;
	ld.shared.u32 	%r2274, [%r2273+12];
	mov.u32 	%r2275, %r2692;
	shl.b32 	%r2276, %r2275, 2;
	add.s32 	%r2277, %r54, %r2276;
	ld.shared.u32 	%r2278, [%r2277+12];
	add.s32 	%r2279, %r2278, %r2274;
	min.s32 	%r2280, %r2270, %r2279;
	or.b32  	%r2281, %r14, 108;
	mov.u32 	%r2691, %r2281;
	add.s32 	%r2282, %r15, 3456;
	mov.u32 	%r2692, %r2282;
	mov.u32 	%r2283, %r2691;
	shl.b32 	%r2284, %r2283, 2;
	add.s32 	%r2285, %r34, %r2284;
	ld.shared.u32 	%r2286, [%r2285];
	mov.u32 	%r2287, %r2692;
	shl.b32 	%r2288, %r2287, 2;
	add.s32 	%r2289, %r54, %r2288;
	ld.shared.u32 	%r2290, [%r2289];
	add.s32 	%r2291, %r2290, %r2286;
	min.s32 	%r2292, %r2220, %r2291;
	mov.u32 	%r2293, %r2691;
	shl.b32 	%r2294, %r2293, 2;
	add.s32 	%r2295, %r34, %r2294;
	ld.shared.u32 	%r2296, [%r2295+4];
	mov.u32 	%r2297, %r2692;
	shl.b32 	%r2298, %r2297, 2;
	add.s32 	%r2299, %r54, %r2298;
	ld.shared.u32 	%r2300, [%r2299+8];
	add.s32 	%r2301, %r2300, %r2296;
	min.s32 	%r2302, %r2292, %r2301;
	mov.u32 	%r2303, %r2691;
	shl.b32 	%r2304, %r2303, 2;
	add.s32 	%r2305, %r34, %r2304;
	ld.shared.u32 	%r2306, [%r2305];
	mov.u32 	%r2307, %r2692;
	shl.b32 	%r2308, %r2307, 2;
	add.s32 	%r2309, %r54, %r2308;
	ld.shared.u32 	%r2310, [%r2309+4];
	add.s32 	%r2311, %r2310, %r2306;
	min.s32 	%r2312, %r2240, %r2311;
	mov.u32 	%r2313, %r2691;
	shl.b32 	%r2314, %r2313, 2;
	add.s32 	%r2315, %r34, %r2314;
	ld.shared.u32 	%r2316, [%r2315+4];
	mov.u32 	%r2317, %r2692;
	shl.b32 	%r2318, %r2317, 2;
	add.s32 	%r2319, %r54, %r2318;
	ld.shared.u32 	%r2320, [%r2319+12];
	add.s32 	%r2321, %r2320, %r2316;
	min.s32 	%r2322, %r2312, %r2321;
	mov.u32 	%r2323, %r2691;
	shl.b32 	%r2324, %r2323, 2;
	add.s32 	%r2325, %r34, %r2324;
	ld.shared.u32 	%r2326, [%r2325+8];
	mov.u32 	%r2327, %r2692;
	shl.b32 	%r2328, %r2327, 2;
	add.s32 	%r2329, %r54, %r2328;
	ld.shared.u32 	%r2330, [%r2329];
	add.s32 	%r2331, %r2330, %r2326;
	min.s32 	%r2332, %r2260, %r2331;
	mov.u32 	%r2333, %r2691;
	shl.b32 	%r2334, %r2333, 2;
	add.s32 	%r2335, %r34, %r2334;
	ld.shared.u32 	%r2336, [%r2335+12];
	mov.u32 	%r2337, %r2692;
	shl.b32 	%r2338, %r2337, 2;
	add.s32 	%r2339, %r54, %r2338;
	ld.shared.u32 	%r2340, [%r2339+8];
	add.s32 	%r2341, %r2340, %r2336;
	min.s32 	%r2342, %r2332, %r2341;
	mov.u32 	%r2343, %r2691;
	shl.b32 	%r2344, %r2343, 2;
	add.s32 	%r2345, %r34, %r2344;
	ld.shared.u32 	%r2346, [%r2345+8];
	mov.u32 	%r2347, %r2692;
	shl.b32 	%r2348, %r2347, 2;
	add.s32 	%r2349, %r54, %r2348;
	ld.shared.u32 	%r2350, [%r2349+4];
	add.s32 	%r2351, %r2350, %r2346;
	min.s32 	%r2352, %r2280, %r2351;
	mov.u32 	%r2353, %r2691;
	shl.b32 	%r2354, %r2353, 2;
	add.s32 	%r2355, %r34, %r2354;
	ld.shared.u32 	%r2356, [%r2355+12];
	mov.u32 	%r2357, %r2692;
	shl.b32 	%r2358, %r2357, 2;
	add.s32 	%r2359, %r54, %r2358;
	ld.shared.u32 	%r2360, [%r2359+12];
	add.s32 	%r2361, %r2360, %r2356;
	min.s32 	%r2362, %r2352, %r2361;
	or.b32  	%r2363, %r14, 112;
	mov.u32 	%r2691, %r2363;
	add.s32 	%r2364, %r15, 3584;
	mov.u32 	%r2692, %r2364;
	mov.u32 	%r2365, %r2691;
	shl.b32 	%r2366, %r2365, 2;
	add.s32 	%r2367, %r34, %r2366;
	ld.shared.u32 	%r2368, [%r2367];
	mov.u32 	%r2369, %r2692;
	shl.b32 	%r2370, %r2369, 2;
	add.s32 	%r2371, %r54, %r2370;
	ld.shared.u32 	%r2372, [%r2371];
	add.s32 	%r2373, %r2372, %r2368;
	min.s32 	%r2374, %r2302, %r2373;
	mov.u32 	%r2375, %r2691;
	shl.b32 	%r2376, %r2375, 2;
	add.s32 	%r2377, %r34, %r2376;
	ld.shared.u32 	%r2378, [%r2377+4];
	mov.u32 	%r2379, %r2692;
	shl.b32 	%r2380, %r2379, 2;
	add.s32 	%r2381, %r54, %r2380;
	ld.shared.u32 	%r2382, [%r2381+8];
	add.s32 	%r2383, %r2382, %r2378;
	min.s32 	%r2384, %r2374, %r2383;
	mov.u32 	%r2385, %r2691;
	shl.b32 	%r2386, %r2385, 2;
	add.s32 	%r2387, %r34, %r2386;
	ld.shared.u32 	%r2388, [%r2387];
	mov.u32 	%r2389, %r2692;
	shl.b32 	%r2390, %r2389, 2;
	add.s32 	%r2391, %r54, %r2390;
	ld.shared.u32 	%r2392, [%r2391+4];
	add.s32 	%r2393, %r2392, %r2388;
	min.s32 	%r2394, %r2322, %r2393;
	mov.u32 	%r2395, %r2691;
	shl.b32 	%r2396, %r2395, 2;
	add.s32 	%r2397, %r34, %r2396;
	ld.shared.u32 	%r2398, [%r2397+4];
	mov.u32 	%r2399, %r2692;
	shl.b32 	%r2400, %r2399, 2;
	add.s32 	%r2401, %r54, %r2400;
	ld.shared.u32 	%r2402, [%r2401+12];
	add.s32 	%r2403, %r2402, %r2398;
	min.s32 	%r2404, %r2394, %r2403;
	mov.u32 	%r2405, %r2691;
	shl.b32 	%r2406, %r2405, 2;
	add.s32 	%r2407, %r34, %r2406;
	ld.shared.u32 	%r2408, [%r2407+8];
	mov.u32 	%r2409, %r2692;
	shl.b32 	%r2410, %r2409, 2;
	add.s32 	%r2411, %r54, %r2410;
	ld.shared.u32 	%r2412, [%r2411];
	add.s32 	%r2413, %r2412, %r2408;
	min.s32 	%r2414, %r2342, %r2413;
	mov.u32 	%r2415, %r2691;
	shl.b32 	%r2416, %r2415, 2;
	add.s32 	%r2417, %r34, %r2416;
	ld.shared.u32 	%r2418, [%r2417+12];
	mov.u32 	%r2419, %r2692;
	shl.b32 	%r2420, %r2419, 2;
	add.s32 	%r2421, %r54, %r2420;
	ld.shared.u32 	%r2422, [%r2421+8];
	add.s32 	%r2423, %r2422, %r2418;
	min.s32 	%r2424, %r2414, %r2423;
	mov.u32 	%r2425, %r2691;
	shl.b32 	%r2426, %r2425, 2;
	add.s32 	%r2427, %r34, %r2426;
	ld.shared.u32 	%r2428, [%r2427+8];
	mov.u32 	%r2429, %r2692;
	shl.b32 	%r2430, %r2429, 2;
	add.s32 	%r2431, %r54, %r2430;
	ld.shared.u32 	%r2432, [%r2431+4];
	add.s32 	%r2433, %r2432, %r2428;
	min.s32 	%r2434, %r2362, %r2433;
	mov.u32 	%r2435, %r2691;
	shl.b32 	%r2436, %r2435, 2;
	add.s32 	%r2437, %r34, %r2436;
	ld.shared.u32 	%r2438, [%r2437+12];
	mov.u32 	%r2439, %r2692;
	shl.b32 	%r2440, %r2439, 2;
	add.s32 	%r2441, %r54, %r2440;
	ld.shared.u32 	%r2442, [%r2441+12];
	add.s32 	%r2443, %r2442, %r2438;
	min.s32 	%r2444, %r2434, %r2443;
	or.b32  	%r2445, %r14, 116;
	mov.u32 	%r2691, %r2445;
	add.s32 	%r2446, %r15, 3712;
	mov.u32 	%r2692, %r2446;
	mov.u32 	%r2447, %r2691;
	shl.b32 	%r2448, %r2447, 2;
	add.s32 	%r2449, %r34, %r2448;
	ld.shared.u32 	%r2450, [%r2449];
	mov.u32 	%r2451, %r2692;
	shl.b32 	%r2452, %r2451, 2;
	add.s32 	%r2453, %r54, %r2452;
	ld.shared.u32 	%r2454, [%r2453];
	add.s32 	%r2455, %r2454, %r2450;
	min.s32 	%r2456, %r2384, %r2455;
	mov.u32 	%r2457, %r2691;
	shl.b32 	%r2458, %r2457, 2;
	add.s32 	%r2459, %r34, %r2458;
	ld.shared.u32 	%r2460, [%r2459+4];
	mov.u32 	%r2461, %r2692;
	shl.b32 	%r2462, %r2461, 2;
	add.s32 	%r2463, %r54, %r2462;
	ld.shared.u32 	%r2464, [%r2463+8];
	add.s32 	%r2465, %r2464, %r2460;
	min.s32 	%r2466, %r2456, %r2465;
	mov.u32 	%r2467, %r2691;
	shl.b32 	%r2468, %r2467, 2;
	add.s32 	%r2469, %r34, %r2468;
	ld.shared.u32 	%r2470, [%r2469];
	mov.u32 	%r2471, %r2692;
	shl.b32 	%r2472, %r2471, 2;
	add.s32 	%r2473, %r54, %r2472;
	ld.shared.u32 	%r2474, [%r2473+4];
	add.s32 	%r2475, %r2474, %r2470;
	min.s32 	%r2476, %r2404, %r2475;
	mov.u32 	%r2477, %r2691;
	shl.b32 	%r2478, %r2477, 2;
	add.s32 	%r2479, %r34, %r2478;
	ld.shared.u32 	%r2480, [%r2479+4];
	mov.u32 	%r2481, %r2692;
	shl.b32 	%r2482, %r2481, 2;
	add.s32 	%r2483, %r54, %r2482;
	ld.shared.u32 	%r2484, [%r2483+12];
	add.s32 	%r2485, %r2484, %r2480;
	min.s32 	%r2486, %r2476, %r2485;
	mov.u32 	%r2487, %r2691;
	shl.b32 	%r2488, %r2487, 2;
	add.s32 	%r2489, %r34, %r2488;
	ld.shared.u32 	%r2490, [%r2489+8];
	mov.u32 	%r2491, %r2692;
	shl.b32 	%r2492, %r2491, 2;
	add.s32 	%r2493, %r54, %r2492;
	ld.shared.u32 	%r2494, [%r2493];
	add.s32 	%r2495, %r2494, %r2490;
	min.s32 	%r2496, %r2424, %r2495;
	mov.u32 	%r2497, %r2691;
	shl.b32 	%r2498, %r2497, 2;
	add.s32 	%r2499, %r34, %r2498;
	ld.shared.u32 	%r2500, [%r2499+12];
	mov.u32 	%r2501, %r2692;
	shl.b32 	%r2502, %r2501, 2;
	add.s32 	%r2503, %r54, %r2502;
	ld.shared.u32 	%r2504, [%r2503+8];
	add.s32 	%r2505, %r2504, %r2500;
	min.s32 	%r2506, %r2496, %r2505;
	mov.u32 	%r2507, %r2691;
	shl.b32 	%r2508, %r2507, 2;
	add.s32 	%r2509, %r34, %r2508;
	ld.shared.u32 	%r2510, [%r2509+8];
	mov.u32 	%r2511, %r2692;
	shl.b32 	%r2512, %r2511, 2;
	add.s32 	%r2513, %r54, %r2512;
	ld.shared.u32 	%r2514, [%r2513+4];
	add.s32 	%r2515, %r2514, %r2510;
	min.s32 	%r2516, %r2444, %r2515;
	mov.u32 	%r2517, %r2691;
	shl.b32 	%r2518, %r2517, 2;
	add.s32 	%r2519, %r34, %r2518;
	ld.shared.u32 	%r2520, [%r2519+12];
	mov.u32 	%r2521, %r2692;
	shl.b32 	%r2522, %r2521, 2;
	add.s32 	%r2523, %r54, %r2522;
	ld.shared.u32 	%r2524, [%r2523+12];
	add.s32 	%r2525, %r2524, %r2520;
	min.s32 	%r2526, %r2516, %r2525;
	or.b32  	%r2527, %r14, 120;
	mov.u32 	%r2691, %r2527;
	add.s32 	%r2528, %r15, 3840;
	mov.u32 	%r2692, %r2528;
	mov.u32 	%r2529, %r2691;
	shl.b32 	%r2530, %r2529, 2;
	add.s32 	%r2531, %r34, %r2530;
	ld.shared.u32 	%r2532, [%r2531];
	mov.u32 	%r2533, %r2692;
	shl.b32 	%r2534, %r2533, 2;
	add.s32 	%r2535, %r54, %r2534;
	ld.shared.u32 	%r2536, [%r2535];
	add.s32 	%r2537, %r2536, %r2532;
	min.s32 	%r2538, %r2466, %r2537;
	mov.u32 	%r2539, %r2691;
	shl.b32 	%r2540, %r2539, 2;
	add.s32 	%r2541, %r34, %r2540;
	ld.shared.u32 	%r2542, [%r2541+4];
	mov.u32 	%r2543, %r2692;
	shl.b32 	%r2544, %r2543, 2;
	add.s32 	%r2545, %r54, %r2544;
	ld.shared.u32 	%r2546, [%r2545+8];
	add.s32 	%r2547, %r2546, %r2542;
	min.s32 	%r2548, %r2538, %r2547;
	mov.u32 	%r2549, %r2691;
	shl.b32 	%r2550, %r2549, 2;
	add.s32 	%r2551, %r34, %r2550;
	ld.shared.u32 	%r2552, [%r2551];
	mov.u32 	%r2553, %r2692;
	shl.b32 	%r2554, %r2553, 2;
	add.s32 	%r2555, %r54, %r2554;
	ld.shared.u32 	%r2556, [%r2555+4];
	add.s32 	%r2557, %r2556, %r2552;
	min.s32 	%r2558, %r2486, %r2557;
	mov.u32 	%r2559, %r2691;
	shl.b32 	%r2560, %r2559, 2;
	add.s32 	%r2561, %r34, %r2560;
	ld.shared.u32 	%r2562, [%r2561+4];
	mov.u32 	%r2563, %r2692;
	shl.b32 	%r2564, %r2563, 2;
	add.s32 	%r2565, %r54, %r2564;
	ld.shared.u32 	%r2566, [%r2565+12];
	add.s32 	%r2567, %r2566, %r2562;
	min.s32 	%r2568, %r2558, %r2567;
	mov.u32 	%r2569, %r2691;
	shl.b32 	%r2570, %r2569, 2;
	add.s32 	%r2571, %r34, %r2570;
	ld.shared.u32 	%r2572, [%r2571+8];
	mov.u32 	%r2573, %r2692;
	shl.b32 	%r2574, %r2573, 2;
	add.s32 	%r2575, %r54, %r2574;
	ld.shared.u32 	%r2576, [%r2575];
	add.s32 	%r2577, %r2576, %r2572;
	min.s32 	%r2578, %r2506, %r2577;
	mov.u32 	%r2579, %r2691;
	shl.b32 	%r2580, %r2579, 2;
	add.s32 	%r2581, %r34, %r2580;
	ld.shared.u32 	%r2582, [%r2581+12];
	mov.u32 	%r2583, %r2692;
	shl.b32 	%r2584, %r2583, 2;
	add.s32 	%r2585, %r54, %r2584;
	ld.shared.u32 	%r2586, [%r2585+8];
	add.s32 	%r2587, %r2586, %r2582;
	min.s32 	%r2588, %r2578, %r2587;
	mov.u32 	%r2589, %r2691;
	shl.b32 	%r2590, %r2589, 2;
	add.s32 	%r2591, %r34, %r2590;
	ld.shared.u32 	%r2592, [%r2591+8];
	mov.u32 	%r2593, %r2692;
	shl.b32 	%r2594, %r2593, 2;
	add.s32 	%r2595, %r54, %r2594;
	ld.shared.u32 	%r2596, [%r2595+4];
	add.s32 	%r2597, %r2596, %r2592;
	min.s32 	%r2598, %r2526, %r2597;
	mov.u32 	%r2599, %r2691;
	shl.b32 	%r2600, %r2599, 2;
	add.s32 	%r2601, %r34, %r2600;
	ld.shared.u32 	%r2602, [%r2601+12];
	mov.u32 	%r2603, %r2692;
	shl.b32 	%r2604, %r2603, 2;
	add.s32 	%r2605, %r54, %r2604;
	ld.shared.u32 	%r2606, [%r2605+12];
	add.s32 	%r2607, %r2606, %r2602;
	min.s32 	%r2608, %r2598, %r2607;
	or.b32  	%r2609, %r14, 124;
	mov.u32 	%r2691, %r2609;
	add.s32 	%r2610, %r15, 3968;
	mov.u32 	%r2692, %r2610;
	mov.u32 	%r2611, %r2691;
	shl.b32 	%r2612, %r2611, 2;
	add.s32 	%r2613, %r34, %r2612;
	ld.shared.u32 	%r2614, [%r2613];
	mov.u32 	%r2615, %r2692;
	shl.b32 	%r2616, %r2615, 2;
	add.s32 	%r2617, %r54, %r2616;
	ld.shared.u32 	%r2618, [%r2617];
	add.s32 	%r2619, %r2618, %r2614;
	min.s32 	%r2620, %r2548, %r2619;
	mov.u32 	%r2621, %r2691;
	shl.b32 	%r2622, %r2621, 2;
	add.s32 	%r2623, %r34, %r2622;
	ld.shared.u32 	%r2624, [%r2623+4];
	mov.u32 	%r2625, %r2692;
	shl.b32 	%r2626, %r2625, 2;
	add.s32 	%r2627, %r54, %r2626;
	ld.shared.u32 	%r2628, [%r2627+8];
	add.s32 	%r2629, %r2628, %r2624;
	min.s32 	%r2630, %r2620, %r2629;
	mov.u32 	%r2631, %r2691;
	shl.b32 	%r2632, %r2631, 2;
	add.s32 	%r2633, %r34, %r2632;
	ld.shared.u32 	%r2634, [%r2633];
	mov.u32 	%r2635, %r2692;
	shl.b32 	%r2636, %r2635, 2;
	add.s32 	%r2637, %r54, %r2636;
	ld.shared.u32 	%r2638, [%r2637+4];
	add.s32 	%r2639, %r2638, %r2634;
	min.s32 	%r2640, %r2568, %r2639;
	mov.u32 	%r2641, %r2691;
	shl.b32 	%r2642, %r2641, 2;
	add.s32 	%r2643, %r34, %r2642;
	ld.shared.u32 	%r2644, [%r2643+4];
	mov.u32 	%r2645, %r2692;
	shl.b32 	%r2646, %r2645, 2;
	add.s32 	%r2647, %r54, %r2646;
	ld.shared.u32 	%r2648, [%r2647+12];
	add.s32 	%r2649, %r2648, %r2644;
	min.s32 	%r2650, %r2640, %r2649;
	mov.u32 	%r2651, %r2691;
	shl.b32 	%r2652, %r2651, 2;
	add.s32 	%r2653, %r34, %r2652;
	ld.shared.u32 	%r2654, [%r2653+8];
	mov.u32 	%r2655, %r2692;
	shl.b32 	%r2656, %r2655, 2;
	add.s32 	%r2657, %r54, %r2656;
	ld.shared.u32 	%r2658, [%r2657];
	add.s32 	%r2659, %r2658, %r2654;
	min.s32 	%r2660, %r2588, %r2659;
	mov.u32 	%r2661, %r2691;
	shl.b32 	%r2662, %r2661, 2;
	add.s32 	%r2663, %r34, %r2662;
	ld.shared.u32 	%r2664, [%r2663+12];
	mov.u32 	%r2665, %r2692;
	shl.b32 	%r2666, %r2665, 2;
	add.s32 	%r2667, %r54, %r2666;
	ld.shared.u32 	%r2668, [%r2667+8];
	add.s32 	%r2669, %r2668, %r2664;
	min.s32 	%r2670, %r2660, %r2669;
	mov.u32 	%r2671, %r2691;
	shl.b32 	%r2672, %r2671, 2;
	add.s32 	%r2673, %r34, %r2672;
	ld.shared.u32 	%r2674, [%r2673+8];
	mov.u32 	%r2675, %r2692;
	shl.b32 	%r2676, %r2675, 2;
	add.s32 	%r2677, %r54, %r2676;
	ld.shared.u32 	%r2678, [%r2677+4];
	add.s32 	%r2679, %r2678, %r2674;
	min.s32 	%r2680, %r2608, %r2679;
	mov.u32 	%r2681, %r2691;
	shl.b32 	%r2682, %r2681, 2;
	add.s32 	%r2683, %r34, %r2682;
	ld.shared.u32 	%r2684, [%r2683+12];
	mov.u32 	%r2685, %r2692;
	shl.b32 	%r2686, %r2685, 2;
	add.s32 	%r2687, %r54, %r2686;
	ld.shared.u32 	%r2688, [%r2687+12];
	add.s32 	%r2689, %r2688, %r2684;
	min.s32 	%r2690, %r2680, %r2689;
	st.global.u32 	[%rd8], %r2630;
	st.global.u32 	[%rd8+128], %r2650;
	st.global.u32 	[%rd10], %r2670;
	st.global.u32 	[%rd10+128], %r2690;
	ret;

}


// ===== COMPILED SASS (sm_100) =====

	.target	sm_100

	.elftype	@"ET_EXEC"


//--------------------- .note.nv.tkinfo           --------------------------
	.section	.note.nv.tkinfo,"",@"SHT_NOTE"
	.sectionflags	@"SHF_NOTE_NV_TKINFO"
	.tkinfo
        /*0018*/ 	.word	0x00000002
        /*0030*/ 	.string	""
        /*0030*/ 	.string	"ptxas"
        /*0030*/ 	.string	"Cuda compilation tools, release 13.0, V13.0.88"
        /*0030*/ 	.string	"Build cuda_13.0.r13.0/compiler.36424714_0"
        /*0030*/ 	.string	"-arch sm_100 -m 64 "



//--------------------- .note.nv.cuinfo           --------------------------
	.section	.note.nv.cuinfo,"",@"SHT_NOTE"
	.sectionflags	@"SHF_NOTE_NV_CUINFO"
        /*0018*/ 	.short	0x0002
        /*001a*/ 	.short	0x0064
        /*001c*/ 	.short	0x0082
	.zero		2


//--------------------- .nv.info                  --------------------------
	.section	.nv.info,"",@"SHT_CUDA_INFO"
	.align	4


	//----- nvinfo : EIATTR_REGCOUNT
	.align		4
        /*0000*/ 	.byte	0x04, 0x2f
        /*0002*/ 	.short	(.L_1 - .L_0)
	.align		4
.L_0:
        /*0004*/ 	.word	index@(_Z4cal1Piii)
        /*0008*/ 	.word	0x00000012


	//----- nvinfo : EIATTR_FRAME_SIZE
	.align		4
.L_1:
        /*000c*/ 	.byte	0x04, 0x11
        /*000e*/ 	.short	(.L_3 - .L_2)
	.align		4
.L_2:
        /*0010*/ 	.word	index@(_Z4cal1Piii)
        /*0014*/ 	.word	0x00000000


	//----- nvinfo : EIATTR_REGCOUNT
	.align		4
.L_3:
        /*0018*/ 	.byte	0x04, 0x2f
        /*001a*/ 	.short	(.L_5 - .L_4)
	.align		4
.L_4:
        /*001c*/ 	.word	index@(_Z4cal2Piii)
        /*0020*/ 	.word	0x00000027


	//----- nvinfo : EIATTR_FRAME_SIZE
	.align		4
.L_5:
        /*0024*/ 	.byte	0x04, 0x11
        /*0026*/ 	.short	(.L_7 - .L_6)
	.align		4
.L_6:
        /*0028*/ 	.word	index@(_Z4cal2Piii)
        /*002c*/ 	.word	0x00000000


	//----- nvinfo : EIATTR_REGCOUNT
	.align		4
.L_7:
        /*0030*/ 	.byte	0x04, 0x2f
        /*0032*/ 	.short	(.L_9 - .L_8)
	.align		4
.L_8:
        /*0034*/ 	.word	index@(_Z4cal3Piiii)
        /*0038*/ 	.word	0x00000027


	//----- nvinfo : EIATTR_FRAME_SIZE
	.align		4
.L_9:
        /*003c*/ 	.byte	0x04, 0x11
        /*003e*/ 	.short	(.L_11 - .L_10)
	.align		4
.L_10:
        /*0040*/ 	.word	index@(_Z4cal3Piiii)
        /*0044*/ 	.word	0x00000000


	//----- nvinfo : EIATTR_MIN_STACK_SIZE
	.align		4
.L_11:
        /*0048*/ 	.byte	0x04, 0x12
        /*004a*/ 	.short	(.L_13 - .L_12)
	.align		4
.L_12:
        /*004c*/ 	.word	index@(_Z4cal3Piiii)
        /*0050*/ 	.word	0x00000000


	//----- nvinfo : EIATTR_MIN_STACK_SIZE
	.align		4
.L_13:
        /*0054*/ 	.byte	0x04, 0x12
        /*0056*/ 	.short	(.L_15 - .L_14)
	.align		4
.L_14:
        /*0058*/ 	.word	index@(_Z4cal2Piii)
        /*005c*/ 	.word	0x00000000


	//----- nvinfo : EIATTR_MIN_STACK_SIZE
	.align		4
.L_15:
        /*0060*/ 	.byte	0x04, 0x12
        /*0062*/ 	.short	(.L_17 - .L_16)
	.align		4
.L_16:
        /*0064*/ 	.word	index@(_Z4cal1Piii)
        /*0068*/ 	.word	0x00000000
.L_17:


//--------------------- .nv.compat                --------------------------
	.section	.nv.compat,"",@"SHT_CUDA_COMPAT_INFO"
	.align	4
        /*0000*/ 	.byte	0x02, 0x09, 0x00, 0x00, 0x02, 0x02, 0x01, 0x00, 0x02, 0x05, 0x05, 0x00, 0x03, 0x07, 0x01, 0x01
        /*0010*/ 	.byte	0x02, 0x03, 0x00, 0x00, 0x02, 0x06, 0x01, 0x00, 0x04, 0x0b, 0x08, 0x00, 0x09, 0x00, 0x00, 0x00
        /*0020*/ 	.byte	0x00, 0x00, 0x00, 0x00


//--------------------- .nv.info._Z4cal3Piiii     --------------------------
	.section	.nv.info._Z4cal3Piiii,"",@"SHT_CUDA_INFO"
	.sectionflags	@""
	.align	4


	//----- nvinfo : EIATTR_CUDA_API_VERSION
	.align		4
        /*0000*/ 	.byte	0x04, 0x37
        /*0002*/ 	.short	(.L_19 - .L_18)
.L_18:
        /*0004*/ 	.word	0x00000082


	//----- nvinfo : EIATTR_KPARAM_INFO
	.align		4
.L_19:
        /*0008*/ 	.byte	0x04, 0x17
        /*000a*/ 	.short	(.L_21 - .L_20)
.L_20:
        /*000c*/ 	.word	0x00000000
        /*0010*/ 	.short	0x0003
        /*0012*/ 	.short	0x0010
        /*0014*/ 	.byte	0x00, 0xf0, 0x11, 0x00


	//----- nvinfo : EIATTR_KPARAM_INFO
	.align		4
.L_21:
        /*0018*/ 	.byte	0x04, 0x17
        /*001a*/ 	.short	(.L_23 - .L_22)
.L_22:
        /*001c*/ 	.word	0x00000000
        /*0020*/ 	.short	0x0002
        /*0022*/ 	.short	0x000c
        /*0024*/ 	.byte	0x00, 0xf0, 0x11, 0x00


	//----- nvinfo : EIATTR_KPARAM_INFO
	.align		4
.L_23:
        /*0028*/ 	.byte	0x04, 0x17
        /*002a*/ 	.short	(.L_25 - .L_24)
.L_24:
        /*002c*/ 	.word	0x00000000
        /*0030*/ 	.short	0x0001
        /*0032*/ 	.short	0x0008
        /*0034*/ 	.byte	0x00, 0xf0, 0x11, 0x00


	//----- nvinfo : EIATTR_KPARAM_INFO
	.align		4
.L_25:
        /*0038*/ 	.byte	0x04, 0x17
        /*003a*/ 	.short	(.L_27 - .L_26)
.L_26:
        /*003c*/ 	.word	0x00000000
        /*0040*/ 	.short	0x0000
        /*0042*/ 	.short	0x0000
        /*0044*/ 	.byte	0x00, 0xf5, 0x21, 0x00


	//----- nvinfo : EIATTR_SPARSE_MMA_MASK
	.align		4
.L_27:
        /*0048*/ 	.byte	0x03, 0x50
        /*004a*/ 	.short	0x0000


	//----- nvinfo : EIATTR_MAXREG_COUNT
	.align		4
        /*004c*/ 	.byte	0x03, 0x1b
        /*004e*/ 	.short	0x00ff


	//----- nvinfo : EIATTR_NUM_BARRIERS
	.align		4
        /*0050*/ 	.byte	0x02, 0x4c
        /*0052*/ 	.byte	0x01
	.zero		1


	//----- nvinfo : EIATTR_MERCURY_ISA_VERSION
	.align		4
        /*0054*/ 	.byte	0x03, 0x5f
        /*0056*/ 	.short	0x0101


	//----- nvinfo : EIATTR_VRC_CTA_INIT_COUNT
	.align		4
        /*0058*/ 	.byte	0x02, 0x4a
	.zero		1
	.zero		1


	//----- nvinfo : EIATTR_EXIT_INSTR_OFFSETS
	.align		4
        /*005c*/ 	.byte	0x04, 0x1c
        /*005e*/ 	.short	(.L_29 - .L_28)


	//   ....[0]....
.L_28:
        /*0060*/ 	.word	0x000017e0


	//----- nvinfo : EIATTR_CBANK_PARAM_SIZE
	.align		4
.L_29:
        /*0064*/ 	.byte	0x03, 0x19
        /*0066*/ 	.short	0x0014


	//----- nvinfo : EIATTR_PARAM_CBANK
	.align		4
        /*0068*/ 	.byte	0x04, 0x0a
        /*006a*/ 	.short	(.L_31 - .L_30)
	.align		4
.L_30:
        /*006c*/ 	.word	index@(.nv.constant0._Z4cal3Piiii)
        /*0070*/ 	.short	0x0380
        /*0072*/ 	.short	0x0014


	//----- nvinfo : EIATTR_SW_WAR
	.align		4
.L_31:
        /*0074*/ 	.byte	0x04, 0x36
        /*0076*/ 	.short	(.L_33 - .L_32)
.L_32:
        /*0078*/ 	.word	0x00000008
.L_33:


//--------------------- .nv.info._Z4cal2Piii      --------------------------
	.section	.nv.info._Z4cal2Piii,"",@"SHT_CUDA_INFO"
	.sectionflags	@""
	.align	4


	//----- nvinfo : EIATTR_CUDA_API_VERSION
	.align		4
        /*0000*/ 	.byte	0x04, 0x37
        /*0002*/ 	.short	(.L_35 - .L_34)
.L_34:
        /*0004*/ 	.word	0x00000082


	//----- nvinfo : EIATTR_KPARAM_INFO
	.align		4
.L_35:
        /*0008*/ 	.byte	0x04, 0x17
        /*000a*/ 	.short	(.L_37 - .L_36)
.L_36:
        /*000c*/ 	.word	0x00000000
        /*0010*/ 	.short	0x0002
        /*0012*/ 	.short	0x000c
        /*0014*/ 	.byte	0x00, 0xf0, 0x11, 0x00


	//----- nvinfo : EIATTR_KPARAM_INFO
	.align		4
.L_37:
        /*0018*/ 	.byte	0x04, 0x17
        /*001a*/ 	.short	(.L_39 - .L_38)
.L_38:
        /*001c*/ 	.word	0x00000000
        /*0020*/ 	.short	0x0001
        /*0022*/ 	.short	0x0008
        /*0024*/ 	.byte	0x00, 0xf0, 0x11, 0x00


	//----- nvinfo : EIATTR_KPARAM_INFO
	.align		4
.L_39:
        /*0028*/ 	.byte	0x04, 0x17
        /*002a*/ 	.short	(.L_41 - .L_40)
.L_40:
        /*002c*/ 	.word	0x00000000
        /*0030*/ 	.short	0x0000
        /*0032*/ 	.short	0x0000
        /*0034*/ 	.byte	0x00, 0xf5, 0x21, 0x00


	//----- nvinfo : EIATTR_SPARSE_MMA_MASK
	.align		4
.L_41:
        /*0038*/ 	.byte	0x03, 0x50
        /*003a*/ 	.short	0x0000


	//----- nvinfo : EIATTR_MAXREG_COUNT
	.align		4
        /*003c*/ 	.byte	0x03, 0x1b
        /*003e*/ 	.short	0x00ff


	//----- nvinfo : EIATTR_NUM_BARRIERS
	.align		4
        /*0040*/ 	.byte	0x02, 0x4c
        /*0042*/ 	.byte	0x01
	.zero		1


	//----- nvinfo : EIATTR_MERCURY_ISA_VERSION
	.align		4
        /*0044*/ 	.byte	0x03, 0x5f
        /*0046*/ 	.short	0x0101


	//----- nvinfo : EIATTR_VRC_CTA_INIT_COUNT
	.align		4
        /*0048*/ 	.byte	0x02, 0x4a
	.zero		1
	.zero		1


	//----- nvinfo : EIATTR_EXIT_INSTR_OFFSETS
	.align		4
        /*004c*/ 	.byte	0x04, 0x1c
        /*004e*/ 	.short	(.L_43 - .L_42)


	//   ....[0]....
.L_42:
        /*0050*/ 	.word	0x00001800


	//----- nvinfo : EIATTR_CBANK_PARAM_SIZE
	.align		4
.L_43:
        /*0054*/ 	.byte	0x03, 0x19
        /*0056*/ 	.short	0x0010


	//----- nvinfo : EIATTR_PARAM_CBANK
	.align		4
        /*0058*/ 	.byte	0x04, 0x0a
        /*005a*/ 	.short	(.L_45 - .L_44)
	.align		4
.L_44:
        /*005c*/ 	.word	index@(.nv.constant0._Z4cal2Piii)
        /*0060*/ 	.short	0x0380
        /*0062*/ 	.short	0x0010


	//----- nvinfo : EIATTR_SW_WAR
	.align		4
.L_45:
        /*0064*/ 	.byte	0x04, 0x36
        /*0066*/ 	.short	(.L_47 - .L_46)
.L_46:
        /*0068*/ 	.word	0x00000008
.L_47:


//--------------------- .nv.info._Z4cal1Piii      --------------------------
	.section	.nv.info._Z4cal1Piii,"",@"SHT_CUDA_INFO"
	.sectionflags	@""
	.align	4


	//----- nvinfo : EIATTR_CUDA_API_VERSION
	.align		4
        /*0000*/ 	.byte	0x04, 0x37
        /*0002*/ 	.short	(.L_49 - .L_48)
.L_48:
        /*0004*/ 	.word	0x00000082


	//----- nvinfo : EIATTR_KPARAM_INFO
	.align		4
.L_49:
        /*0008*/ 	.byte	0x04, 0x17
        /*000a*/ 	.short	(.L_51 - .L_50)
.L_50:
        /*000c*/ 	.word	0x00000000
        /*0010*/ 	.short	0x0002
        /*0012*/ 	.short	0x000c
        /*0014*/ 	.byte	0x00, 0xf0, 0x11, 0x00


	//----- nvinfo : EIATTR_KPARAM_INFO
	.align		4
.L_51:
        /*0018*/ 	.byte	0x04, 0x17
        /*001a*/ 	.short	(.L_53 - .L_52)
.L_52:
        /*001c*/ 	.word	0x00000000
        /*0020*/ 	.short	0x0001
        /*0022*/ 	.short	0x0008
        /*0024*/ 	.byte	0x00, 0xf0, 0x11, 0x00


	//----- nvinfo : EIATTR_KPARAM_INFO
	.align		4
.L_53:
        /*0028*/ 	.byte	0x04, 0x17
        /*002a*/ 	.short	(.L_55 - .L_54)
.L_54:
        /*002c*/ 	.word	0x00000000
        /*0030*/ 	.short	0x0000
        /*0032*/ 	.short	0x0000
        /*0034*/ 	.byte	0x00, 0xf5, 0x21, 0x00


	//----- nvinfo : EIATTR_SPARSE_MMA_MASK
	.align		4
.L_55:
        /*0038*/ 	.byte	0x03, 0x50
        /*003a*/ 	.short	0x0000


	//----- nvinfo : EIATTR_MAXREG_COUNT
	.align		4
        /*003c*/ 	.byte	0x03, 0x1b
        /*003e*/ 	.short	0x00ff


	//----- nvinfo : EIATTR_NUM_BARRIERS
	.align		4
        /*0040*/ 	.byte	0x02, 0x4c
        /*0042*/ 	.byte	0x01
	.zero		1


	//----- nvinfo : EIATTR_MERCURY_ISA_VERSION
	.align		4
        /*0044*/ 	.byte	0x03, 0x5f
        /*0046*/ 	.short	0x0101


	//----- nvinfo : EIATTR_VRC_CTA_INIT_COUNT
	.align		4
        /*0048*/ 	.byte	0x02, 0x4a
	.zero		1
	.zero		1


	//----- nvinfo : EIATTR_EXIT_INSTR_OFFSETS
	.align		4
        /*004c*/ 	.byte	0x04, 0x1c
        /*004e*/ 	.short	(.L_57 - .L_56)


	//   ....[0]....
.L_56:
        /*0050*/ 	.word	0x00004bd0


	//----- nvinfo : EIATTR_CBANK_PARAM_SIZE
	.align		4
.L_57:
        /*0054*/ 	.byte	0x03, 0x19
        /*0056*/ 	.short	0x0010


	//----- nvinfo : EIATTR_PARAM_CBANK
	.align		4
        /*0058*/ 	.byte	0x04, 0x0a
        /*005a*/ 	.short	(.L_59 - .L_58)
	.align		4
.L_58:
        /*005c*/ 	.word	index@(.nv.constant0._Z4cal1Piii)
        /*0060*/ 	.short	0x0380
        /*0062*/ 	.short	0x0010


	//----- nvinfo : EIATTR_SW_WAR
	.align		4
.L_59:
        /*0064*/ 	.byte	0x04, 0x36
        /*0066*/ 	.short	(.L_61 - .L_60)
.L_60:
        /*0068*/ 	.word	0x00000008
.L_61:


//--------------------- .nv.callgraph             --------------------------
	.section	.nv.callgraph,"",@"SHT_CUDA_CALLGRAPH"
	.align	4
	.sectionentsize	8
	.align		4
        /*0000*/ 	.word	0x00000000
	.align		4
        /*0004*/ 	.word	0xffffffff
	.align		4
        /*0008*/ 	.word	0x00000000
	.align		4
        /*000c*/ 	.word	0xfffffffe
	.align		4
        /*0010*/ 	.word	0x00000000
	.align		4
        /*0014*/ 	.word	0xfffffffd
	.align		4
        /*0018*/ 	.word	0x00000000
	.align		4
        /*001c*/ 	.word	0xfffffffc


//--------------------- .text._Z4cal3Piiii        --------------------------
	.section	.text._Z4cal3Piiii,"ax",@progbits
	.align	128
        .global         _Z4cal3Piiii
        .type           _Z4cal3Piiii,@function
        .size           _Z4cal3Piiii,(.L_x_3 - _Z4cal3Piiii)
        .other          _Z4cal3Piiii,@"STO_CUDA_ENTRY STV_DEFAULT"
_Z4cal3Piiii:
.text._Z4cal3Piiii:
[----:B------:R-:W-:Y:S08]  /*0000*/  LDC R1, c[0x0][0x37c] ;  /* 0x0000df00ff017b82 */ /* 0x000ff00000000800 */
[----:B------:R-:W0:Y:S01]  /*0010*/  S2UR UR5, SR_CTAID.Y ;  /* 0x00000000000579c3 */ /* 0x000e220000002600 */
[----:B------:R-:W1:Y:S01]  /*0020*/  S2R R0, SR_TID.Y ;  /* 0x0000000000007919 */ /* 0x000e620000002200 */
[----:B------:R-:W2:Y:S01]  /*0030*/  LDCU.64 UR8, c[0x0][0x358] ;  /* 0x00006b00ff0877ac */ /* 0x000ea20008000a00 */
[----:B------:R-:W3:Y:S05]  /*0040*/  S2R R5, SR_TID.X ;  /* 0x0000000000057919 */ /* 0x000eea0000002100 */
[----:B------:R-:W4:Y:S08]  /*0050*/  LDC.64 R2, c[0x0][0x388] ;  /* 0x0000e200ff027b82 */ /* 0x000f300000000a00 */
[----:B------:R-:W5:Y:S08]  /*0060*/  S2UR UR4, SR_CTAID.X ;  /* 0x00000000000479c3 */ /* 0x000f700000002500 */
[----:B------:R-:W5:Y:S01]  /*0070*/  LDC R7, c[0x0][0x390] ;  /* 0x0000e400ff077b82 */ /* 0x000f620000000800 */
[----:B0-----:R-:W-:-:S06]  /*0080*/  UIADD3 UR6, UPT, UPT, UR5, 0x1, URZ ;  /* 0x0000000105067890 */ /* 0x001fcc000fffe0ff */
[----:B------:R-:W-:Y:S01]  /*0090*/  IMAD.U32 R10, RZ, RZ, UR6 ;  /* 0x00000006ff0a7e24 */ /* 0x000fe2000f8e00ff */
[C---:B----4-:R-:W-:Y:S01]  /*00a0*/  ISETP.LE.U32.AND P0, PT, R2.reuse, UR5, PT ;  /* 0x0000000502007c0c */ /* 0x050fe2000bf03070 */
[----:B------:R-:W0:Y:S01]  /*00b0*/  LDC.64 R28, c[0x0][0x380] ;  /* 0x0000e000ff1c7b82 */ /* 0x000e220000000a00 */
[C---:B-1----:R-:W-:Y:S02]  /*00c0*/  IMAD R9, R2.reuse, 0x40, R0 ;  /* 0x0000004002097824 */ /* 0x042fe400078e0200 */
[----:B---3--:R-:W-:-:S09]  /*00d0*/  IMAD R8, R2, 0x40, R5 ;  /* 0x0000004002087824 */ /* 0x008fd200078e0205 */
[----:B------:R-:W-:Y:S02]  /*00e0*/  @!P0 IMAD R10, RZ, RZ, UR5 ;  /* 0x00000005ff0a8e24 */ /* 0x000fe4000f8e02ff */
[----:B-----5:R-:W-:Y:S02]  /*00f0*/  VIADD R7, R7, UR4 ;  /* 0x0000000407077c36 */ /* 0x020fe40008000000 */
[----:B------:R-:W-:Y:S02]  /*0100*/  IMAD R2, R10, 0x40, R5 ;  /* 0x000000400a027824 */ /* 0x000fe400078e0205 */
[----:B------:R-:W-:Y:S02]  /*0110*/  IMAD R4, R7, 0x40, R0 ;  /* 0x0000004007047824 */ /* 0x000fe400078e0200 */
[-C--:B------:R-:W-:Y:S02]  /*0120*/  IMAD R10, R9, R3.reuse, R2 ;  /* 0x00000003090a7224 */ /* 0x080fe400078e0202 */
[----:B------:R-:W-:-:S02]  /*0130*/  IMAD R6, R4, R3, RZ ;  /* 0x0000000304067224 */ /* 0x000fc400078e02ff */
[C---:B------:R-:W-:Y:S02]  /*0140*/  IMAD R15, R3.reuse, 0x20, R10 ;  /* 0x00000020030f7824 */ /* 0x040fe400078e020a */
[----:B------:R-:W-:Y:S02]  /*0150*/  IMAD R7, R3, 0x20, R6 ;  /* 0x0000002003077824 */ /* 0x000fe400078e0206 */
[--C-:B------:R-:W-:Y:S02]  /*0160*/  IMAD.IADD R13, R6, 0x1, R8.reuse ;  /* 0x00000001060d7824 */ /* 0x100fe400078e0208 */
[----:B------:R-:W-:Y:S02]  /*0170*/  IMAD.IADD R9, R7, 0x1, R8 ;  /* 0x0000000107097824 */ /* 0x000fe400078e0208 */
[----:B0-----:R-:W-:-:S04]  /*0180*/  IMAD.WIDE R12, R13, 0x4, R28 ;  /* 0x000000040d0c7825 */ /* 0x001fc800078e021c */
[--C-:B------:R-:W-:Y:S01]  /*0190*/  IMAD.WIDE R8, R9, 0x4, R28.reuse ;  /* 0x0000000409087825 */ /* 0x100fe200078e021c */
[----:B--2---:R-:W2:Y:S03]  /*01a0*/  LDG.E R24, desc[UR8][R12.64] ;  /* 0x000000080c187981 */ /* 0x004ea6000c1e1900 */
[--C-:B------:R-:W-:Y:S01]  /*01b0*/  IMAD.WIDE R10, R10, 0x4, R28.reuse ;  /* 0x000000040a0a7825 */ /* 0x100fe200078e021c */
[----:B------:R-:W2:Y:S03]  /*01c0*/  LDG.E R25, desc[UR8][R12.64+0x80] ;  /* 0x000080080c197981 */ /* 0x000ea6000c1e1900 */
[----:B------:R-:W-:Y:S01]  /*01d0*/  IMAD.WIDE R14, R15, 0x4, R28 ;  /* 0x000000040f0e7825 */ /* 0x000fe200078e021c */
[----:B------:R-:W2:Y:S04]  /*01e0*/  LDG.E R26, desc[UR8][R8.64] ;  /* 0x00000008081a7981 */ /* 0x000ea8000c1e1900 */
[----:B------:R-:W2:Y:S04]  /*01f0*/  LDG.E R27, desc[UR8][R8.64+0x80] ;  /* 0x00008008081b7981 */ /* 0x000ea8000c1e1900 */
[----:B------:R-:W3:Y:S04]  /*0200*/  LDG.E R20, desc[UR8][R10.64] ;  /* 0x000000080a147981 */ /* 0x000ee8000c1e1900 */
[----:B------:R-:W3:Y:S04]  /*0210*/  LDG.E R21, desc[UR8][R10.64+0x80] ;  /* 0x000080080a157981 */ /* 0x000ee8000c1e1900 */
[----:B------:R-:W3:Y:S04]  /*0220*/  LDG.E R22, desc[UR8][R14.64] ;  /* 0x000000080e167981 */ /* 0x000ee8000c1e1900 */
[----:B------:R-:W3:Y:S01]  /*0230*/  LDG.E R23, desc[UR8][R14.64+0x80] ;  /* 0x000080080e177981 */ /* 0x000ee2000c1e1900 */
[----:B------:R-:W-:-:S02]  /*0240*/  IMAD R31, R4, R3, R2 ;  /* 0x00000003041f7224 */ /* 0x000fc400078e0202 */
[----:B------:R-:W-:Y:S02]  /*0250*/  IMAD.IADD R7, R2, 0x1, R7 ;  /* 0x0000000102077824 */ /* 0x000fe400078e0207 */
[----:B------:R-:W-:-:S04]  /*0260*/  IMAD.WIDE R30, R31, 0x4, R28 ;  /* 0x000000041f1e7825 */ /* 0x000fc800078e021c */
[----:B------:R-:W-:Y:S01]  /*0270*/  IMAD.WIDE R28, R7, 0x4, R28 ;  /* 0x00000004071c7825 */ /* 0x000fe200078e021c */
[----:B------:R-:W4:Y:S04]  /*0280*/  LDG.E R35, desc[UR8][R30.64] ;  /* 0x000000081e237981 */ /* 0x000f28000c1e1900 */
[----:B------:R-:W5:Y:S04]  /*0290*/  LDG.E R33, desc[UR8][R28.64] ;  /* 0x000000081c217981 */ /* 0x000f68000c1e1900 */
[----:B------:R-:W4:Y:S04]  /*02a0*/  LDG.E R3, desc[UR8][R28.64+0x80] ;  /* 0x000080081c037981 */ /* 0x000f28000c1e1900 */
[----:B------:R-:W4:Y:S01]  /*02b0*/  LDG.E R32, desc[UR8][R30.64+0x80] ;  /* 0x000080081e207981 */ /* 0x000f22000c1e1900 */
[----:B------:R-:W0:Y:S01]  /*02c0*/  S2UR UR6, SR_CgaCtaId ;  /* 0x00000000000679c3 */ /* 0x000e220000008800 */
[----:B------:R-:W-:Y:S01]  /*02d0*/  UMOV UR4, 0x400 ;  /* 0x0000040000047882 */ /* 0x000fe20000000000 */
[----:B------:R-:W-:Y:S01]  /*02e0*/  IMAD R2, R0, 0x20, R5 ;  /* 0x0000002000027824 */ /* 0x000fe200078e0205 */
[----:B------:R-:W-:-:S03]  /*02f0*/  UIADD3 UR5, UPT, UPT, UR4, 0x4000, URZ ;  /* 0x0000400004057890 */ /* 0x000fc6000fffe0ff */
[----:B------:R-:W-:Y:S01]  /*0300*/  IMAD.SHL.U32 R2, R2, 0x4, RZ ;  /* 0x0000000402027824 */ /* 0x000fe200078e00ff */
[----:B0-----:R-:W-:Y:S02]  /*0310*/  ULEA UR4, UR6, UR4, 0x18 ;  /* 0x0000000406047291 */ /* 0x001fe4000f8ec0ff */
[----:B------:R-:W-:-:S04]  /*0320*/  ULEA UR5, UR6, UR5, 0x18 ;  /* 0x0000000506057291 */ /* 0x000fc8000f8ec0ff */
[C---:B------:R-:W-:Y:S02]  /*0330*/  LEA R34, R2.reuse, UR4, 0x2 ;  /* 0x0000000402227c11 */ /* 0x040fe4000f8e10ff */
[----:B------:R-:W-:Y:S02]  /*0340*/  LEA R36, R2, UR5, 0x2 ;  /* 0x0000000502247c11 */ /* 0x000fe4000f8e10ff */
[----:B------:R-:W-:Y:S02]  /*0350*/  LEA R0, R0, UR4, 0x9 ;  /* 0x0000000400007c11 */ /* 0x000fe4000f8e48ff */
[----:B------:R-:W-:Y:S01]  /*0360*/  LEA R2, R5, UR5, 0x4 ;  /* 0x0000000505027c11 */ /* 0x000fe2000f8e20ff */
[----:B--2---:R-:W-:Y:S04]  /*0370*/  STS.128 [R34], R24 ;  /* 0x0000001822007388 */ /* 0x004fe80000000c00 */
[----:B---3--:R-:W-:Y:S01]  /*0380*/  STS.128 [R36], R20 ;  /* 0x0000001424007388 */ /* 0x008fe20000000c00 */
[----:B------:R-:W-:Y:S06]  /*0390*/  BAR.SYNC.DEFER_BLOCKING 0x0 ;  /* 0x0000000000007b1d */ /* 0x000fec0000010000 */
[----:B------:R-:W-:Y:S04]  /*03a0*/  LDS.128 R4, [R0] ;  /* 0x0000000000047984 */ /* 0x000fe80000000c00 */
[----:B------:R-:W5:Y:S04]  /*03b0*/  LDS.128 R8, [R2] ;  /* 0x0000000002087984 */ /* 0x000f680000000c00 */
[----:B------:R-:W-:Y:S04]  /*03c0*/  LDS.128 R12, [R0+0x10] ;  /* 0x00001000000c7984 */ /* 0x000fe80000000c00 */
[----:B------:R-:W0:Y:S04]  /*03d0*/  LDS.128 R16, [R2+0x200] ;  /* 0x0002000002107984 */ /* 0x000e280000000c00 */
[----:B------:R-:W-:Y:S01]  /*03e0*/  LDS.128 R24, [R2+0x3e00] ;  /* 0x003e000002187984 */ /* 0x000fe20000000c00 */
[----:B-----5:R-:W-:-:S02]  /*03f0*/  VIADDMNMX R33, R8, R6, R33, PT ;  /* 0x0000000608217246 */ /* 0x020fc40003800121 */
[C---:B----4-:R-:W-:Y:S02]  /*0400*/  VIADDMNMX R6, R9.reuse, R6, R3, PT ;  /* 0x0000000609067246 */ /* 0x050fe40003800103 */
[-C--:B------:R-:W-:Y:S02]  /*0410*/  VIADDMNMX R35, R8, R4.reuse, R35, PT ;  /* 0x0000000408237246 */ /* 0x080fe40003800123 */
[----:B------:R-:W-:Y:S02]  /*0420*/  VIADDMNMX R32, R9, R4, R32, PT ;  /* 0x0000000409207246 */ /* 0x000fe40003800120 */
[C---:B------:R-:W-:Y:S02]  /*0430*/  VIADDMNMX R33, R10.reuse, R7, R33, PT ;  /* 0x000000070a217246 */ /* 0x040fe40003800121 */
[-C--:B------:R-:W-:Y:S02]  /*0440*/  VIADDMNMX R35, R10, R5.reuse, R35, PT ;  /* 0x000000050a237246 */ /* 0x080fe40003800123 */
[----:B------:R-:W-:-:S02]  /*0450*/  VIADDMNMX R32, R11, R5, R32, PT ;  /* 0x000000050b207246 */ /* 0x000fc40003800120 */
[----:B------:R-:W-:Y:S02]  /*0460*/  VIADDMNMX R3, R11, R7, R6, PT ;  /* 0x000000070b037246 */ /* 0x000fe40003800106 */
[----:B------:R-:W-:Y:S01]  /*0470*/  LDS.128 R4, [R0+0x20] ;  /* 0x0000200000047984 */ /* 0x000fe20000000c00 */
[----:B0-----:R-:W-:-:S03]  /*0480*/  VIADDMNMX R21, R16, R14, R33, PT ;  /* 0x0000000e10157246 */ /* 0x001fc60003800121 */
[----:B------:R-:W0:Y:S01]  /*0490*/  LDS.128 R8, [R2+0x400] ;  /* 0x0004000002087984 */ /* 0x000e220000000c00 */
[C---:B------:R-:W-:Y:S02]  /*04a0*/  VIADDMNMX R14, R17.reuse, R14, R3, PT ;  /* 0x0000000e110e7246 */ /* 0x040fe40003800103 */
[-C--:B------:R-:W-:Y:S02]  /*04b0*/  VIADDMNMX R35, R16, R12.reuse, R35, PT ;  /* 0x0000000c10237246 */ /* 0x080fe40003800123 */
[----:B------:R-:W-:Y:S02]  /*04c0*/  VIADDMNMX R20, R17, R12, R32, PT ;  /* 0x0000000c11147246 */ /* 0x000fe40003800120 */
[CC--:B------:R-:W-:Y:S02]  /*04d0*/  VIADDMNMX R3, R18.reuse, R13.reuse, R35, PT ;  /* 0x0000000d12037246 */ /* 0x0c0fe40003800123 */
[----:B------:R-:W-:Y:S02]  /*04e0*/  VIADDMNMX R20, R19, R13, R20, PT ;  /* 0x0000000d13147246 */ /* 0x000fe40003800114 */
[----:B------:R-:W-:-:S02]  /*04f0*/  VIADDMNMX R21, R18, R15, R21, PT ;  /* 0x0000000f12157246 */ /* 0x000fc40003800115 */
[----:B------:R-:W-:Y:S02]  /*0500*/  VIADDMNMX R22, R19, R15, R14, PT ;  /* 0x0000000f13167246 */ /* 0x000fe4000380010e */
[----:B------:R-:W-:Y:S04]  /*0510*/  LDS.128 R12, [R0+0x30] ;  /* 0x00003000000c7984 */ /* 0x000fe80000000c00 */
[----:B------:R-:W1:Y:S01]  /*0520*/  LDS.128 R16, [R2+0x600] ;  /* 0x0006000002107984 */ /* 0x000e620000000c00 */
[CC--:B0-----:R-:W-:Y:S02]  /*0530*/  VIADDMNMX R3, R8.reuse, R4.reuse, R3, PT ;  /* 0x0000000408037246 */ /* 0x0c1fe40003800103 */
[----:B------:R-:W-:Y:S02]  /*0540*/  VIADDMNMX R20, R9, R4, R20, PT ;  /* 0x0000000409147246 */ /* 0x000fe40003800114 */
[----:B------:R-:W-:-:S02]  /*0550*/  VIADDMNMX R21, R8, R6, R21, PT ;  /* 0x0000000608157246 */ /* 0x000fc40003800115 */
[----:B------:R-:W-:Y:S02]  /*0560*/  VIADDMNMX R22, R9, R6, R22, PT ;  /* 0x0000000609167246 */ /* 0x000fe40003800116 */
[CC--:B------:R-:W-:Y:S02]  /*0570*/  VIADDMNMX R3, R10.reuse, R5.reuse, R3, PT ;  /* 0x000000050a037246 */ /* 0x0c0fe40003800103 */
[C---:B------:R-:W-:Y:S02]  /*0580*/  VIADDMNMX R20, R11.reuse, R5, R20, PT ;  /* 0x000000050b147246 */ /* 0x040fe40003800114 */
[-C--:B------:R-:W-:Y:S02]  /*0590*/  VIADDMNMX R21, R10, R7.reuse, R21, PT ;  /* 0x000000070a157246 */ /* 0x080fe40003800115 */
[----:B------:R-:W-:Y:S02]  /*05a0*/  VIADDMNMX R22, R11, R7, R22, PT ;  /* 0x000000070b167246 */ /* 0x000fe40003800116 */
[----:B------:R-:W-:Y:S04]  /*05b0*/  LDS.128 R4, [R0+0x40] ;  /* 0x0000400000047984 */ /* 0x000fe80000000c00 */
[----:B------:R-:W0:Y:S01]  /*05c0*/  LDS.128 R8, [R2+0x800] ;  /* 0x0008000002087984 */ /* 0x000e220000000c00 */
[----:B-1----:R-:W-:-:S02]  /*05d0*/  VIADDMNMX R3, R16, R12, R3, PT ;  /* 0x0000000c10037246 */ /* 0x002fc40003800103 */
        /* <DEDUP_REMOVED lines=249> */
[-C--:B0-----:R-:W-:Y:S02]  /*1570*/  VIADDMNMX R3, R4, R8.reuse, R3, PT ;  /* 0x0000000804037246 */ /* 0x081fe40003800103 */
[C---:B------:R-:W-:Y:S02]  /*1580*/  VIADDMNMX R20, R5.reuse, R8, R20, PT ;  /* 0x0000000805147246 */ /* 0x040fe40003800114 */
[----:B------:R-:W-:-:S02]  /*1590*/  VIADDMNMX R22, R5, R10, R22, PT ;  /* 0x0000000a05167246 */ /* 0x000fc40003800116 */
[----:B------:R-:W-:Y:S02]  /*15a0*/  VIADDMNMX R21, R4, R10, R21, PT ;  /* 0x0000000a04157246 */ /* 0x000fe40003800115 */
[CC--:B------:R-:W-:Y:S02]  /*15b0*/  VIADDMNMX R5, R6.reuse, R9.reuse, R3, PT ;  /* 0x0000000906057246 */ /* 0x0c0fe40003800103 */
[C---:B------:R-:W-:Y:S02]  /*15c0*/  VIADDMNMX R20, R7.reuse, R9, R20, PT ;  /* 0x0000000907147246 */ /* 0x040fe40003800114 */
[-C--:B------:R-:W-:Y:S02]  /*15d0*/  VIADDMNMX R3, R6, R11.reuse, R21, PT ;  /* 0x0000000b06037246 */ /* 0x080fe40003800115 */
[----:B------:R-:W-:Y:S02]  /*15e0*/  VIADDMNMX R22, R7, R11, R22, PT ;  /* 0x0000000b07167246 */ /* 0x000fe40003800116 */
[----:B------:R-:W-:Y:S01]  /*15f0*/  LDS.128 R8, [R2+0x3c00] ;  /* 0x003c000002087984 */ /* 0x000fe20000000c00 */
[----:B-1----:R-:W-:-:S03]  /*1600*/  VIADDMNMX R21, R16, R12, R5, PT ;  /* 0x0000000c10157246 */ /* 0x002fc60003800105 */
[----:B------:R-:W0:Y:S01]  /*1610*/  LDS.128 R4, [R0+0x1e0] ;  /* 0x0001e00000047984 */ /* 0x000e220000000c00 */
[C---:B------:R-:W-:Y:S02]  /*1620*/  VIADDMNMX R20, R17.reuse, R12, R20, PT ;  /* 0x0000000c11147246 */ /* 0x040fe40003800114 */
[-C--:B------:R-:W-:Y:S02]  /*1630*/  VIADDMNMX R16, R16, R14.reuse, R3, PT ;  /* 0x0000000e10107246 */ /* 0x080fe40003800103 */
[CC--:B------:R-:W-:Y:S02]  /*1640*/  VIADDMNMX R3, R18.reuse, R13.reuse, R21, PT ;  /* 0x0000000d12037246 */ /* 0x0c0fe40003800115 */
[----:B------:R-:W-:Y:S02]  /*1650*/  VIADDMNMX R14, R17, R14, R22, PT ;  /* 0x0000000e110e7246 */ /* 0x000fe40003800116 */
[----:B------:R-:W-:Y:S02]  /*1660*/  VIADDMNMX R13, R19, R13, R20, PT ;  /* 0x0000000d130d7246 */ /* 0x000fe40003800114 */
[----:B------:R-:W1:Y:S01]  /*1670*/  LDS.128 R20, [R0+0x1f0] ;  /* 0x0001f00000147984 */ /* 0x000e620000000c00 */
[----:B------:R-:W-:-:S02]  /*1680*/  VIADDMNMX R17, R18, R15, R16, PT ;  /* 0x0000000f12117246 */ /* 0x000fc40003800110 */
[----:B------:R-:W-:Y:S02]  /*1690*/  VIADDMNMX R14, R19, R15, R14, PT ;  /* 0x0000000f130e7246 */ /* 0x000fe4000380010e */
[CC--:B0-----:R-:W-:Y:S02]  /*16a0*/  VIADDMNMX R3, R8.reuse, R4.reuse, R3, PT ;  /* 0x0000000408037246 */ /* 0x0c1fe40003800103 */
[C---:B------:R-:W-:Y:S02]  /*16b0*/  VIADDMNMX R4, R9.reuse, R4, R13, PT ;  /* 0x0000000409047246 */ /* 0x040fe4000380010d */
[-C--:B------:R-:W-:Y:S02]  /*16c0*/  VIADDMNMX R17, R8, R6.reuse, R17, PT ;  /* 0x0000000608117246 */ /* 0x080fe40003800111 */
[----:B------:R-:W-:Y:S02]  /*16d0*/  VIADDMNMX R14, R9, R6, R14, PT ;  /* 0x00000006090e7246 */ /* 0x000fe4000380010e */
[----:B------:R-:W-:-:S02]  /*16e0*/  VIADDMNMX R3, R10, R5, R3, PT ;  /* 0x000000050a037246 */ /* 0x000fc40003800103 */
[C---:B------:R-:W-:Y:S02]  /*16f0*/  VIADDMNMX R4, R11.reuse, R5, R4, PT ;  /* 0x000000050b047246 */ /* 0x040fe40003800104 */
[-C--:B------:R-:W-:Y:S02]  /*1700*/  VIADDMNMX R17, R10, R7.reuse, R17, PT ;  /* 0x000000070a117246 */ /* 0x080fe40003800111 */
[----:B------:R-:W-:Y:S02]  /*1710*/  VIADDMNMX R14, R11, R7, R14, PT ;  /* 0x000000070b0e7246 */ /* 0x000fe4000380010e */
[CC--:B-1----:R-:W-:Y:S02]  /*1720*/  VIADDMNMX R3, R24.reuse, R20.reuse, R3, PT ;  /* 0x0000001418037246 */ /* 0x0c2fe40003800103 */
[----:B------:R-:W-:Y:S02]  /*1730*/  VIADDMNMX R4, R25, R20, R4, PT ;  /* 0x0000001419047246 */ /* 0x000fe40003800104 */
[----:B------:R-:W-:-:S02]  /*1740*/  VIADDMNMX R17, R24, R22, R17, PT ;  /* 0x0000001618117246 */ /* 0x000fc40003800111 */
[----:B------:R-:W-:Y:S02]  /*1750*/  VIADDMNMX R14, R25, R22, R14, PT ;  /* 0x00000016190e7246 */ /* 0x000fe4000380010e */
[CC--:B------:R-:W-:Y:S02]  /*1760*/  VIADDMNMX R3, R26.reuse, R21.reuse, R3, PT ;  /* 0x000000151a037246 */ /* 0x0c0fe40003800103 */
[C---:B------:R-:W-:Y:S02]  /*1770*/  VIADDMNMX R21, R27.reuse, R21, R4, PT ;  /* 0x000000151b157246 */ /* 0x040fe40003800104 */
[-C--:B------:R-:W-:Y:S02]  /*1780*/  VIADDMNMX R17, R26, R23.reuse, R17, PT ;  /* 0x000000171a117246 */ /* 0x080fe40003800111 */
[----:B------:R-:W-:Y:S01]  /*1790*/  VIADDMNMX R23, R27, R23, R14, PT ;  /* 0x000000171b177246 */ /* 0x000fe2000380010e */
[----:B------:R-:W-:Y:S04]  /*17a0*/  STG.E desc[UR8][R30.64], R3 ;  /* 0x000000031e007986 */ /* 0x000fe8000c101908 */
[----:B------:R-:W-:Y:S04]  /*17b0*/  STG.E desc[UR8][R30.64+0x80], R21 ;  /* 0x000080151e007986 */ /* 0x000fe8000c101908 */
[----:B------:R-:W-:Y:S04]  /*17c0*/  STG.E desc[UR8][R28.64], R17 ;  /* 0x000000111c007986 */ /* 0x000fe8000c101908 */
[----:B------:R-:W-:Y:S01]  /*17d0*/  STG.E desc[UR8][R28.64+0x80], R23 ;  /* 0x000080171c007986 */ /* 0x000fe2000c101908 */
[----:B------:R-:W-:Y:S05]  /*17e0*/  EXIT ;  /* 0x000000000000794d */ /* 0x000fea0003800000 */
.L_x_0:
[----:B------:R-:W-:-:S00]  /*17f0*/  BRA `(.L_x_0) ;  /* 0xfffffffc00fc7947 */ /* 0x000fc0000383ffff */
[----:B------:R-:W-:-:S00]  /*1800*/  NOP ;  /* 0x0000000000007918 */ /* 0x000fc00000000000 */
[----:B------:R-:W-:-:S00]  /*1810*/  NOP ;  /* 0x0000000000007918 */ /* 0x000fc00000000000 */
[----:B------:R-:W-:-:S00]  /*1820*/  NOP ;  /* 0x0000000000007918 */ /* 0x000fc00000000000 */
[----:B------:R-:W-:-:S00]  /*1830*/  NOP ;  /* 0x0000000000007918 */ /* 0x000fc00000000000 */
[----:B------:R-:W-:-:S00]  /*1840*/  NOP ;  /* 0x0000000000007918 */ /* 0x000fc00000000000 */
[----:B------:R-:W-:-:S00]  /*1850*/  NOP ;  /* 0x0000000000007918 */ /* 0x000fc00000000000 */
[----:B------:R-:W-:-:S00]  /*1860*/  NOP ;  /* 0x0000000000007918 */ /* 0x000fc00000000000 */
[----:B------:R-:W-:-:S00]  /*1870*/  NOP ;  /* 0x0000000000007918 */ /* 0x000fc00000000000 */
.L_x_3:


//--------------------- .text._Z4cal2Piii         --------------------------
	.section	.text._Z4cal2Piii,"ax",@progbits
	.align	128
        .global         _Z4cal2Piii
        .type           _Z4cal2Piii,@function
        .size           _Z4cal2Piii,(.L_x_4 - _Z4cal2Piii)
        .other          _Z4cal2Piii,@"STO_CUDA_ENTRY STV_DEFAULT"
_Z4cal2Piii:
.text._Z4cal2Piii:
[----:B------:R-:W-:Y:S01]  /*0000*/  LDC R1, c[0x0][0x37c] ;  /* 0x0000df00ff017b82 */ /* 0x000fe20000000800 */
[----:B------:R-:W0:Y:S07]  /*0010*/  S2R R7, SR_CTAID.Y ;  /* 0x0000000000077919 */ /* 0x000e2e0000002600 */
[----:B------:R-:W0:Y:S01]  /*0020*/  LDC.64 R2, c[0x0][0x388] ;  /* 0x0000e200ff027b82 */ /* 0x000e220000000a00 */
[----:B------:R-:W1:Y:S01]  /*0030*/  LDCU.64 UR8, c[0x0][0x358] ;  /* 0x00006b00ff0877ac */ /* 0x000e620008000a00 */
[----:B------:R-:W2:Y:S01]  /*0040*/  S2R R0, SR_TID.Y ;  /* 0x0000000000007919 */ /* 0x000ea20000002200 */
[----:B------:R-:W3:Y:S05]  /*0050*/  S2R R5, SR_TID.X ;  /* 0x0000000000057919 */ /* 0x000eea0000002100 */
[----:B------:R-:W4:Y:S08]  /*0060*/  S2UR UR4, SR_CTAID.X ;  /* 0x00000000000479c3 */ /* 0x000f300000002500 */
[----:B------:R-:W5:Y:S01]  /*0070*/  LDC.64 R28, c[0x0][0x380] ;  /* 0x0000e000ff1c7b82 */ /* 0x000f620000000a00 */
[C---:B0-----:R-:W-:Y:S01]  /*0080*/  ISETP.GE.U32.AND P0, PT, R7.reuse, R2, PT ;  /* 0x000000020700720c */ /* 0x041fe20003f06070 */
[----:B------:R-:W-:-:S12]  /*0090*/  VIADD R9, R7, 0x1 ;  /* 0x0000000107097836 */ /* 0x000fd80000000000 */
[----:B------:R-:W-:Y:S01]  /*00a0*/  @!P0 IMAD.MOV R9, RZ, RZ, R7 ;  /* 0x000000ffff098224 */ /* 0x000fe200078e0207 */
[----:B----4-:R-:W-:-:S04]  /*00b0*/  ISETP.NE.AND P0, PT, RZ, UR4, PT ;  /* 0x00000004ff007c0c */ /* 0x010fc8000bf05270 */
[----:B------:R-:W-:Y:S02]  /*00c0*/  SEL R7, R9, RZ, !P0 ;  /* 0x000000ff09077207 */ /* 0x000fe40004000000 */
[----:B------:R-:W-:-:S03]  /*00d0*/  SEL R4, R2, RZ, !P0 ;  /* 0x000000ff02047207 */ /* 0x000fc60004000000 */
[C---:B------:R-:W-:Y:S02]  /*00e0*/  IMAD R7, R2.reuse, UR4, R7 ;  /* 0x0000000402077c24 */ /* 0x040fe4000f8e0207 */
[----:B------:R-:W-:Y:S02]  /*00f0*/  IMAD R4, R9, UR4, R4 ;  /* 0x0000000409047c24 */ /* 0x000fe4000f8e0204 */
[--C-:B--2---:R-:W-:Y:S02]  /*0100*/  IMAD R6, R7, 0x40, R0.reuse ;  /* 0x0000004007067824 */ /* 0x104fe400078e0200 */
[----:B------:R-:W-:Y:S02]  /*0110*/  IMAD R7, R2, 0x40, R0 ;  /* 0x0000004002077824 */ /* 0x000fe400078e0200 */
[----:B---3--:R-:W-:Y:S02]  /*0120*/  IMAD R4, R4, 0x40, R5 ;  /* 0x0000004004047824 */ /* 0x008fe400078e0205 */
[----:B------:R-:W-:-:S02]  /*0130*/  IMAD R8, R6, R3, RZ ;  /* 0x0000000306087224 */ /* 0x000fc400078e02ff */
[----:B------:R-:W-:Y:S02]  /*0140*/  IMAD R10, R7, R3, R4 ;  /* 0x00000003070a7224 */ /* 0x000fe400078e0204 */
[----:B------:R-:W-:Y:S02]  /*0150*/  IMAD R2, R2, 0x40, R5 ;  /* 0x0000004002027824 */ /* 0x000fe400078e0205 */
[----:B------:R-:W-:Y:S02]  /*0160*/  IMAD R7, R3, 0x20, R8 ;  /* 0x0000002003077824 */ /* 0x000fe400078e0208 */
[--C-:B------:R-:W-:Y:S02]  /*0170*/  IMAD.IADD R11, R8, 0x1, R2.reuse ;  /* 0x00000001080b7824 */ /* 0x100fe400078e0202 */
[----:B------:R-:W-:Y:S02]  /*0180*/  IMAD.IADD R13, R7, 0x1, R2 ;  /* 0x00000001070d7824 */ /* 0x000fe400078e0202 */
[----:B------:R-:W-:-:S02]  /*0190*/  IMAD R15, R3, 0x20, R10 ;  /* 0x00000020030f7824 */ /* 0x000fc400078e020a */
[----:B-----5:R-:W-:-:S04]  /*01a0*/  IMAD.WIDE R8, R10, 0x4, R28 ;  /* 0x000000040a087825 */ /* 0x020fc800078e021c */
[--C-:B------:R-:W-:Y:S01]  /*01b0*/  IMAD.WIDE R10, R11, 0x4, R28.reuse ;  /* 0x000000040b0a7825 */ /* 0x100fe200078e021c */
[----:B-1----:R-:W2:Y:S03]  /*01c0*/  LDG.E R20, desc[UR8][R8.64] ;  /* 0x0000000808147981 */ /* 0x002ea6000c1e1900 */
[--C-:B------:R-:W-:Y:S01]  /*01d0*/  IMAD.WIDE R12, R13, 0x4, R28.reuse ;  /* 0x000000040d0c7825 */ /* 0x100fe200078e021c */
[----:B------:R-:W3:Y:S03]  /*01e0*/  LDG.E R24, desc[UR8][R10.64] ;  /* 0x000000080a187981 */ /* 0x000ee6000c1e1900 */
[----:B------:R-:W-:Y:S01]  /*01f0*/  IMAD.WIDE R14, R15, 0x4, R28 ;  /* 0x000000040f0e7825 */ /* 0x000fe200078e021c */
[----:B------:R-:W3:Y:S04]  /*0200*/  LDG.E R25, desc[UR8][R10.64+0x80] ;  /* 0x000080080a197981 */ /* 0x000ee8000c1e1900 */
[----:B------:R-:W3:Y:S04]  /*0210*/  LDG.E R26, desc[UR8][R12.64] ;  /* 0x000000080c1a7981 */ /* 0x000ee8000c1e1900 */
[----:B------:R-:W3:Y:S04]  /*0220*/  LDG.E R27, desc[UR8][R12.64+0x80] ;  /* 0x000080080c1b7981 */ /* 0x000ee8000c1e1900 */
[----:B------:R-:W2:Y:S04]  /*0230*/  LDG.E R21, desc[UR8][R8.64+0x80] ;  /* 0x0000800808157981 */ /* 0x000ea8000c1e1900 */
[----:B------:R-:W2:Y:S04]  /*0240*/  LDG.E R22, desc[UR8][R14.64] ;  /* 0x000000080e167981 */ /* 0x000ea8000c1e1900 */
[----:B------:R-:W2:Y:S01]  /*0250*/  LDG.E R23, desc[UR8][R14.64+0x80] ;  /* 0x000080080e177981 */ /* 0x000ea2000c1e1900 */
        /* <DEDUP_REMOVED lines=19> */
[----:B---3--:R-:W-:Y:S04]  /*0390*/  STS.128 [R34], R24 ;  /* 0x0000001822007388 */ /* 0x008fe80000000c00 */
[----:B--2---:R-:W-:Y:S01]  /*03a0*/  STS.128 [R36], R20 ;  /* 0x0000001424007388 */ /* 0x004fe20000000c00 */
        /* <DEDUP_REMOVED lines=326> */
.L_x_1:
        /* <DEDUP_REMOVED lines=15> */
.L_x_4:


//--------------------- .text._Z4cal1Piii         --------------------------
	.section	.text._Z4cal1Piii,"ax",@progbits
	.align	128
        .global         _Z4cal1Piii
        .type           _Z4cal1Piii,@function
        .size           _Z4cal1Piii,(.L_x_5 - _Z4cal1Piii)
        .other          _Z4cal1Piii,@"STO_CUDA_ENTRY STV_DEFAULT"
_Z4cal1Piii:
.text._Z4cal1Piii:
[----:B------:R-:W-:Y:S01]  /*0000*/  LDC R1, c[0x0][0x37c] ;  /* 0x0000df00ff017b82 */ /* 0x000fe20000000800 */
[----:B------:R-:W0:Y:S07]  /*0010*/  S2R R11, SR_TID.Y ;  /* 0x00000000000b7919 */ /* 0x000e2e0000002200 */
[----:B------:R-:W0:Y:S01]  /*0020*/  LDC.64 R2, c[0x0][0x388] ;  /* 0x0000e200ff027b82 */ /* 0x000e220000000a00 */
[----:B------:R-:W1:Y:S01]  /*0030*/  LDCU.64 UR6, c[0x0][0x358] ;  /* 0x00006b00ff0677ac */ /* 0x000e620008000a00 */
[----:B------:R-:W2:Y:S06]  /*0040*/  S2R R12, SR_TID.X ;  /* 0x00000000000c7919 */ /* 0x000eac0000002100 */
[----:B------:R-:W3:Y:S01]  /*0050*/  LDC.64 R8, c[0x0][0x380] ;  /* 0x0000e000ff087b82 */ /* 0x000ee20000000a00 */
[----:B0-----:R-:W-:-:S02]  /*0060*/  IMAD R0, R2, 0x40, R11 ;  /* 0x0000004002007824 */ /* 0x001fc400078e020b */
[----:B--2---:R-:W-:-:S04]  /*0070*/  IMAD R2, R2, 0x40, R12 ;  /* 0x0000004002027824 */ /* 0x004fc800078e020c */
[----:B------:R-:W-:-:S04]  /*0080*/  IMAD R2, R0, R3, R2 ;  /* 0x0000000300027224 */ /* 0x000fc800078e0202 */
[----:B------:R-:W-:Y:S02]  /*0090*/  IMAD R5, R3, 0x20, R2 ;  /* 0x0000002003057824 */ /* 0x000fe400078e0202 */
[----:B---3--:R-:W-:-:S04]  /*00a0*/  IMAD.WIDE R2, R2, 0x4, R8 ;  /* 0x0000000402027825 */ /* 0x008fc800078e0208 */
[----:B------:R-:W-:Y:S01]  /*00b0*/  IMAD.WIDE R8, R5, 0x4, R8 ;  /* 0x0000000405087825 */ /* 0x000fe200078e0208 */
[----:B-1----:R-:W2:Y:S04]  /*00c0*/  LDG.E R4, desc[UR6][R2.64] ;  /* 0x0000000602047981 */ /* 0x002ea8000c1e1900 */
[----:B------:R-:W2:Y:S04]  /*00d0*/  LDG.E R5, desc[UR6][R2.64+0x80] ;  /* 0x0000800602057981 */ /* 0x000ea8000c1e1900 */
[----:B------:R-:W2:Y:S04]  /*00e0*/  LDG.E R6, desc[UR6][R8.64] ;  /* 0x0000000608067981 */ /* 0x000ea8000c1e1900 */
[----:B------:R-:W2:Y:S01]  /*00f0*/  LDG.E R7, desc[UR6][R8.64+0x80] ;  /* 0x0000800608077981 */ /* 0x000ea2000c1e1900 */
[----:B------:R-:W0:Y:S01]  /*0100*/  S2UR UR5, SR_CgaCtaId ;  /* 0x00000000000579c3 */ /* 0x000e220000008800 */
[----:B------:R-:W-:Y:S01]  /*0110*/  IMAD R0, R11, 0x20, R12 ;  /* 0x000000200b007824 */ /* 0x000fe200078e020c */
[----:B------:R-:W-:-:S03]  /*0120*/  UMOV UR4, 0x400 ;  /* 0x0000040000047882 */ /* 0x000fc60000000000 */
[----:B------:R-:W-:Y:S01]  /*0130*/  IMAD.SHL.U32 R0, R0, 0x4, RZ ;  /* 0x0000000400007824 */ /* 0x000fe200078e00ff */
[----:B0-----:R-:W-:-:S06]  /*0140*/  ULEA UR4, UR5, UR4, 0x18 ;  /* 0x0000000405047291 */ /* 0x001fcc000f8ec0ff */
[----:B------:R-:W-:Y:S02]  /*0150*/  LEA R0, R0, UR4, 0x2 ;  /* 0x0000000400007c11 */ /* 0x000fe4000f8e10ff */
[----:B------:R-:W-:Y:S02]  /*0160*/  LEA R10, R11, UR4, 0x9 ;  /* 0x000000040b0a7c11 */ /* 0x000fe4000f8e48ff */
[----:B------:R-:W-:Y:S01]  /*0170*/  LEA R11, R12, UR4, 0x4 ;  /* 0x000000040c0b7c11 */ /* 0x000fe2000f8e20ff */
[----:B--2---:R-:W-:Y:S01]  /*0180*/  STS.128 [R0], R4 ;  /* 0x0000000400007388 */ /* 0x004fe20000000c00 */
[----:B------:R-:W-:Y:S06]  /*0190*/  BAR.SYNC.DEFER_BLOCKING 0x0 ;  /* 0x0000000000007b1d */ /* 0x000fec0000010000 */
[----:B------:R-:W-:Y:S04]  /*01a0*/  LDS R12, [R0] ;  /* 0x00000000000c7984 */ /* 0x000fe80000000800 */
[----:B------:R-:W-:Y:S04]  /*01b0*/  LDS R13, [R10] ;  /* 0x000000000a0d7984 */ /* 0x000fe80000000800 */
[----:B------:R-:W0:Y:S04]  /*01c0*/  LDS R14, [R11] ;  /* 0x000000000b0e7984 */ /* 0x000e280000000800 */
[----:B------:R-:W-:Y:S01]  /*01d0*/  LDS R6, [R0+0x8] ;  /* 0x0000080000067984 */ /* 0x000fe20000000800 */
[----:B0-----:R-:W-:-:S03]  /*01e0*/  VIADDMNMX R13, R14, R13, R12, PT ;  /* 0x0000000d0e0d7246 */ /* 0x001fc6000380010c */
[----:B------:R-:W-:Y:S04]  /*01f0*/  LDS R14, [R0+0x4] ;  /* 0x00000400000e7984 */ /* 0x000fe80000000800 */
[----:B------:R-:W-:Y:S04]  /*0200*/  STS [R0], R13 ;  /* 0x0000000d00007388 */ /* 0x000fe80000000800 */
[----:B------:R-:W-:Y:S04]  /*0210*/  LDS R12, [R10] ;  /* 0x000000000a0c7984 */ /* 0x000fe80000000800 */
[----:B------:R-:W0:Y:S02]  /*0220*/  LDS R15, [R11+0x4] ;  /* 0x000004000b0f7984 */ /* 0x000e240000000800 */
[----:B0-----:R-:W-:-:S05]  /*0230*/  VIADDMNMX R15, R15, R12, R14, PT ;  /* 0x0000000c0f0f7246 */ /* 0x001fca000380010e */
[----:B------:R-:W-:Y:S04]  /*0240*/  STS [R0+0x4], R15 ;  /* 0x0000040f00007388 */ /* 0x000fe80000000800 */
[----:B------:R-:W-:Y:S04]  /*0250*/  LDS R4, [R10+0x8] ;  /* 0x000008000a047984 */ /* 0x000fe80000000800 */
[----:B------:R-:W0:Y:S02]  /*0260*/  LDS R5, [R11] ;  /* 0x000000000b057984 */ /* 0x000e240000000800 */
[----:B0-----:R-:W-:-:S02]  /*0270*/  VIADDMNMX R5, R5, R4, R6, PT ;  /* 0x0000000405057246 */ /* 0x001fc40003800106 */
[----:B------:R-:W-:Y:S04]  /*0280*/  LDS R6, [R0+0xc] ;  /* 0x00000c0000067984 */ /* 0x000fe80000000800 */
[----:B------:R-:W-:Y:S04]  /*0290*/  STS [R0+0x8], R5 ;  /* 0x0000080500007388 */ /* 0x000fe80000000800 */
[----:B------:R-:W-:Y:S04]  /*02a0*/  LDS R4, [R10+0x8] ;  /* 0x000008000a047984 */ /* 0x000fe80000000800 */
[----:B------:R-:W0:Y:S02]  /*02b0*/  LDS R7, [R11+0x4] ;  /* 0x000004000b077984 */ /* 0x000e240000000800 */
[----:B0-----:R-:W-:-:S05]  /*02c0*/  VIADDMNMX R7, R7, R4, R6, PT ;  /* 0x0000000407077246 */ /* 0x001fca0003800106 */
[----:B------:R-:W-:Y:S04]  /*02d0*/  STS [R0+0xc], R7 ;  /* 0x00000c0700007388 */ /* 0x000fe80000000800 */
[----:B------:R-:W-:Y:S04]  /*02e0*/  LDS R4, [R10+0x4] ;  /* 0x000004000a047984 */ /* 0x000fe80000000800 */
[----:B------:R-:W0:Y:S02]  /*02f0*/  LDS R6, [R11+0x8] ;  /* 0x000008000b067984 */ /* 0x000e240000000800 */
[----:B0-----:R-:W-:-:S05]  /*0300*/  VIADDMNMX R13, R6, R4, R13, PT ;  /* 0x00000004060d7246 */ /* 0x001fca000380010d */
[----:B------:R-:W-:Y:S04]  /*0310*/  STS [R0], R13 ;  /* 0x0000000d00007388 */ /* 0x000fe80000000800 */
[----:B------:R-:W-:Y:S04]  /*0320*/  LDS R4, [R10+0x4] ;  /* 0x000004000a047984 */ /* 0x000fe80000000800 */
[----:B------:R-:W0:Y:S02]  /*0330*/  LDS R6, [R11+0xc] ;  /* 0x00000c000b067984 */ /* 0x000e240000000800 */
[----:B0-----:R-:W-:-:S05]  /*0340*/  VIADDMNMX R15, R6, R4, R15, PT ;  /* 0x00000004060f7246 */ /* 0x001fca000380010f */
        /* <DEDUP_REMOVED lines=8> */
[----:B------:R-:W-:Y:S01]  /*03d0*/  STS [R0+0xc], R7 ;  /* 0x00000c0700007388 */ /* 0x000fe20000000800 */
[----:B------:R-:W-:Y:S06]  /*03e0*/  BAR.SYNC.DEFER_BLOCKING 0x0 ;  /* 0x0000000000007b1d */ /* 0x000fec0000010000 */
[----:B------:R-:W-:Y:S04]  /*03f0*/  LDS R4, [R0] ;  /* 0x0000000000047984 */ /* 0x000fe80000000800 */
[----:B------:R-:W-:Y:S04]  /*0400*/  LDS R13, [R10+0x10] ;  /* 0x000010000a0d7984 */ /* 0x000fe80000000800 */
[----:B------:R-:W0:Y:S02]  /*0410*/  LDS R6, [R11+0x200] ;  /* 0x000200000b067984 */ /* 0x000e240000000800 */
[----:B0-----:R-:W-:-:S02]  /*0420*/  VIADDMNMX R13, R6, R13, R4, PT ;  /* 0x0000000d060d7246 */ /* 0x001fc40003800104 */
[----:B------:R-:W-:Y:S04]  /*0430*/  LDS R6, [R0+0x4] ;  /* 0x0000040000067984 */ /* 0x000fe80000000800 */
[----:B------:R-:W-:Y:S04]  /*0440*/  STS [R0], R13 ;  /* 0x0000000d00007388 */ /* 0x000fe80000000800 */
[----:B------:R-:W-:Y:S04]  /*0450*/  LDS R4, [R10+0x10] ;  /* 0x000010000a047984 */ /* 0x000fe80000000800 */
[----:B------:R-:W0:Y:S02]  /*0460*/  LDS R5, [R11+0x204] ;  /* 0x000204000b057984 */ /* 0x000e240000000800 */
[----:B0-----:R-:W-:-:S02]  /*0470*/  VIADDMNMX R5, R5, R4, R6, PT ;  /* 0x0000000405057246 */ /* 0x001fc40003800106 */
[----:B------:R-:W-:Y:S04]  /*0480*/  LDS R6, [R0+0x8] ;  /* 0x0000080000067984 */ /* 0x000fe80000000800 */
[----:B------:R-:W-:Y:S04]  /*0490*/  STS [R0+0x4], R5 ;  /* 0x0000040500007388 */ /* 0x000fe80000000800 */
[----:B------:R-:W-:Y:S04]  /*04a0*/  LDS R4, [R10+0x18] ;  /* 0x000018000a047984 */ /* 0x000fe80000000800 */
[----:B------:R-:W0:Y:S02]  /*04b0*/  LDS R7, [R11+0x200] ;  /* 0x000200000b077984 */ /* 0x000e240000000800 */
        /* <DEDUP_REMOVED lines=1122> */
[----:B------:R-:W0:Y:S04]  /*4ae0*/  LDS R6, [R11+0x3e0c] ;  /* 0x003e0c000b067984 */ /* 0x000e280000000800 */
[----:B------:R-:W-:Y:S01]  /*4af0*/  STG.E desc[UR6][R2.64], R5 ;  /* 0x0000000502007986 */ /* 0x000fe2000c101906 */
[----:B0-----:R-:W-:-:S05]  /*4b00*/  VIADDMNMX R7, R6, R4, R7, PT ;  /* 0x0000000406077246 */ /* 0x001fca0003800107 */
[----:B------:R-:W-:Y:S04]  /*4b10*/  STS [R0+0x4], R7 ;  /* 0x0000040700007388 */ /* 0x000fe80000000800 */
        /* <DEDUP_REMOVED lines=9> */
[----:B------:R-:W-:Y:S04]  /*4bb0*/  STG.E desc[UR6][R8.64+0x80], R15 ;  /* 0x0000800f08007986 */ /* 0x000fe8000c101906 */
[----:B------:R-:W-:Y:S01]  /*4bc0*/  STS [R0+0xc], R15 ;  /* 0x00000c0f00007388 */ /* 0x000fe20000000800 */
[----:B------:R-:W-:Y:S05]  /*4bd0*/  EXIT ;  /* 0x000000000000794d */ /* 0x000fea0003800000 */
.L_x_2:
        /* <DEDUP_REMOVED lines=10> */
.L_x_5:


//--------------------- .nv.shared._Z4cal3Piiii   --------------------------
	.section	.nv.shared._Z4cal3Piiii,"aw",@nobits
	.sectionflags	@""
	.align	4
.nv.shared._Z4cal3Piiii:
	.zero		33792


//--------------------- .nv.shared.reserved.0     --------------------------
	.section	.nv.shared.reserved.0,"aw",@nobits
	.weak		__nv_reservedSMEM_offset_0_alias
	.size		__nv_reservedSMEM_offset_0_alias, 0, 64
	.other		__nv_reservedSMEM_offset_0_alias,@"STO_CUDA_RESERVED_SHARED STV_DEFAULT"
__nv_reservedSMEM_offset_0_alias:
	.zero		0
	.zero		64


//--------------------- .nv.shared._Z4cal2Piii    --------------------------
	.section	.nv.shared._Z4cal2Piii,"aw",@nobits
	.sectionflags	@""
	.align	4
.nv.shared._Z4cal2Piii:
	.zero		33792


//--------------------- .nv.shared._Z4cal1Piii    --------------------------
	.section	.nv.shared._Z4cal1Piii,"aw",@nobits
	.sectionflags	@""
	.align	4
.nv.shared._Z4cal1Piii:
	.zero		17408


//--------------------- .nv.constant0._Z4cal3Piiii --------------------------
	.section	.nv.constant0._Z4cal3Piiii,"a",@progbits
	.sectionflags	@""
	.align	4
.nv.constant0._Z4cal3Piiii:
	.zero		916


//--------------------- .nv.constant0._Z4cal2Piii --------------------------
	.section	.nv.constant0._Z4cal2Piii,"a",@progbits
	.sectionflags	@""
	.align	4
.nv.constant0._Z4cal2Piii:
	.zero		912


//--------------------- .nv.constant0._Z4cal1Piii --------------------------
	.section	.nv.constant0._Z4cal1Piii,"a",@progbits
	.sectionflags	@""
	.align	4
.nv.constant0._Z4cal1Piii:
	.zero		912


//--------------------- SYMBOLS --------------------------

	.type		.nv.reservedSmem.offset0,@object
	.size		.nv.reservedSmem.offset0,0x4
	.type		.nv.reservedSmem.cap,@object
	.size		.nv.reservedSmem.cap,0x4
